//
// Generated by NVIDIA NVVM Compiler
//
// Compiler Build ID: CL-36424714
// Cuda compilation tools, release 13.0, V13.0.88
// Based on NVVM 20.0.0
//

.version 9.0
.target sm_100
.address_size 64

	// .globl	_Z6gSaxpyfPfS_
.global .align 1 .b8 _ZN34_INTERNAL_cab192a3_4_k_cu_1bfc1b364cuda3std3__45__cpo5beginE[1];
.global .align 1 .b8 _ZN34_INTERNAL_cab192a3_4_k_cu_1bfc1b364cuda3std3__45__cpo3endE[1];
.global .align 1 .b8 _ZN34_INTERNAL_cab192a3_4_k_cu_1bfc1b364cuda3std3__45__cpo6cbeginE[1];
.global .align 1 .b8 _ZN34_INTERNAL_cab192a3_4_k_cu_1bfc1b364cuda3std3__45__cpo4cendE[1];
.global .align 1 .b8 _ZN34_INTERNAL_cab192a3_4_k_cu_1bfc1b364cuda3std3__45__cpo6rbeginE[1];
.global .align 1 .b8 _ZN34_INTERNAL_cab192a3_4_k_cu_1bfc1b364cuda3std3__45__cpo4rendE[1];
.global .align 1 .b8 _ZN34_INTERNAL_cab192a3_4_k_cu_1bfc1b364cuda3std3__45__cpo7crbeginE[1];
.global .align 1 .b8 _ZN34_INTERNAL_cab192a3_4_k_cu_1bfc1b364cuda3std3__45__cpo5crendE[1];
.global .align 1 .b8 _ZN34_INTERNAL_cab192a3_4_k_cu_1bfc1b364cuda3std3__436_GLOBAL__N__cab192a3_4_k_cu_1bfc1b366ignoreE[1];
.global .align 1 .b8 _ZN34_INTERNAL_cab192a3_4_k_cu_1bfc1b364cuda3std3__419piecewise_constructE[1];
.global .align 1 .b8 _ZN34_INTERNAL_cab192a3_4_k_cu_1bfc1b364cuda3std3__48in_placeE[1];
.global .align 1 .b8 _ZN34_INTERNAL_cab192a3_4_k_cu_1bfc1b364cuda3std3__420unreachable_sentinelE[1];
.global .align 1 .b8 _ZN34_INTERNAL_cab192a3_4_k_cu_1bfc1b364cuda3std3__47nulloptE[1];
.global .align 1 .b8 _ZN34_INTERNAL_cab192a3_4_k_cu_1bfc1b364cuda3std3__48unexpectE[1];
.global .align 1 .b8 _ZN34_INTERNAL_cab192a3_4_k_cu_1bfc1b364cuda3std6ranges3__45__cpo4swapE[1];
.global .align 1 .b8 _ZN34_INTERNAL_cab192a3_4_k_cu_1bfc1b364cuda3std6ranges3__45__cpo9iter_moveE[1];
.global .align 1 .b8 _ZN34_INTERNAL_cab192a3_4_k_cu_1bfc1b364cuda3std6ranges3__45__cpo5beginE[1];
.global .align 1 .b8 _ZN34_INTERNAL_cab192a3_4_k_cu_1bfc1b364cuda3std6ranges3__45__cpo3endE[1];
.global .align 1 .b8 _ZN34_INTERNAL_cab192a3_4_k_cu_1bfc1b364cuda3std6ranges3__45__cpo6cbeginE[1];
.global .align 1 .b8 _ZN34_INTERNAL_cab192a3_4_k_cu_1bfc1b364cuda3std6ranges3__45__cpo4cendE[1];
.global .align 1 .b8 _ZN34_INTERNAL_cab192a3_4_k_cu_1bfc1b364cuda3std6ranges3__45__cpo7advanceE[1];
.global .align 1 .b8 _ZN34_INTERNAL_cab192a3_4_k_cu_1bfc1b364cuda3std6ranges3__45__cpo9iter_swapE[1];
.global .align 1 .b8 _ZN34_INTERNAL_cab192a3_4_k_cu_1bfc1b364cuda3std6ranges3__45__cpo4nextE[1];
.global .align 1 .b8 _ZN34_INTERNAL_cab192a3_4_k_cu_1bfc1b364cuda3std6ranges3__45__cpo4prevE[1];
.global .align 1 .b8 _ZN34_INTERNAL_cab192a3_4_k_cu_1bfc1b364cuda3std6ranges3__45__cpo4dataE[1];
.global .align 1 .b8 _ZN34_INTERNAL_cab192a3_4_k_cu_1bfc1b364cuda3std6ranges3__45__cpo5cdataE[1];
.global .align 1 .b8 _ZN34_INTERNAL_cab192a3_4_k_cu_1bfc1b364cuda3std6ranges3__45__cpo4sizeE[1];
.global .align 1 .b8 _ZN34_INTERNAL_cab192a3_4_k_cu_1bfc1b364cuda3std6ranges3__45__cpo5ssizeE[1];
.global .align 1 .b8 _ZN34_INTERNAL_cab192a3_4_k_cu_1bfc1b364cuda3std6ranges3__45__cpo8distanceE[1];
.global .align 1 .b8 _ZN34_INTERNAL_cab192a3_4_k_cu_1bfc1b366thrust24THRUST_300001_SM_1000_NS8cuda_cub3parE[1];
.global .align 1 .b8 _ZN34_INTERNAL_cab192a3_4_k_cu_1bfc1b366thrust24THRUST_300001_SM_1000_NS8cuda_cub10par_nosyncE[1];
.global .align 1 .b8 _ZN34_INTERNAL_cab192a3_4_k_cu_1bfc1b366thrust24THRUST_300001_SM_1000_NS6system6detail10sequential3seqE[1];
.global .align 1 .b8 _ZN34_INTERNAL_cab192a3_4_k_cu_1bfc1b366thrust24THRUST_300001_SM_1000_NS12placeholders2_1E[1];
.global .align 1 .b8 _ZN34_INTERNAL_cab192a3_4_k_cu_1bfc1b366thrust24THRUST_300001_SM_1000_NS12placeholders2_2E[1];
.global .align 1 .b8 _ZN34_INTERNAL_cab192a3_4_k_cu_1bfc1b366thrust24THRUST_300001_SM_1000_NS12placeholders2_3E[1];
.global .align 1 .b8 _ZN34_INTERNAL_cab192a3_4_k_cu_1bfc1b366thrust24THRUST_300001_SM_1000_NS12placeholders2_4E[1];
.global .align 1 .b8 _ZN34_INTERNAL_cab192a3_4_k_cu_1bfc1b366thrust24THRUST_300001_SM_1000_NS12placeholders2_5E[1];
.global .align 1 .b8 _ZN34_INTERNAL_cab192a3_4_k_cu_1bfc1b366thrust24THRUST_300001_SM_1000_NS12placeholders2_6E[1];
.global .align 1 .b8 _ZN34_INTERNAL_cab192a3_4_k_cu_1bfc1b366thrust24THRUST_300001_SM_1000_NS12placeholders2_7E[1];
.global .align 1 .b8 _ZN34_INTERNAL_cab192a3_4_k_cu_1bfc1b366thrust24THRUST_300001_SM_1000_NS12placeholders2_8E[1];
.global .align 1 .b8 _ZN34_INTERNAL_cab192a3_4_k_cu_1bfc1b366thrust24THRUST_300001_SM_1000_NS12placeholders2_9E[1];
.global .align 1 .b8 _ZN34_INTERNAL_cab192a3_4_k_cu_1bfc1b366thrust24THRUST_300001_SM_1000_NS12placeholders3_10E[1];
.global .align 1 .b8 _ZN34_INTERNAL_cab192a3_4_k_cu_1bfc1b366thrust24THRUST_300001_SM_1000_NS3seqE[1];

.visible .entry _Z6gSaxpyfPfS_(
	.param .f32 _Z6gSaxpyfPfS__param_0,
	.param .u64 .ptr .align 1 _Z6gSaxpyfPfS__param_1,
	.param .u64 .ptr .align 1 _Z6gSaxpyfPfS__param_2
)
{
	.reg .b32 	%r<5>;
	.reg .b32 	%f<5>;
	.reg .b64 	%rd<8>;

	ld.param.f32 	%f1, [_Z6gSaxpyfPfS__param_0];
	ld.param.u64 	%rd1, [_Z6gSaxpyfPfS__param_1];
	ld.param.u64 	%rd2, [_Z6gSaxpyfPfS__param_2];
	cvta.to.global.u64 	%rd3, %rd2;
	cvta.to.global.u64 	%rd4, %rd1;
	mov.u32 	%r1, %tid.x;
	mov.u32 	%r2, %ctaid.x;
	mov.u32 	%r3, %ntid.x;
	mad.lo.s32 	%r4, %r2, %r3, %r1;
	mul.wide.s32 	%rd5, %r4, 4;
	add.s64 	%rd6, %rd4, %rd5;
	ld.global.f32 	%f2, [%rd6];
	add.s64 	%rd7, %rd3, %rd5;
	ld.global.f32 	%f3, [%rd7];
	fma.rn.f32 	%f4, %f1, %f2, %f3;
	st.global.f32 	[%rd7], %f4;
	ret;

}
	// .globl	_ZN3cub18CUB_300001_SM_10006detail11EmptyKernelIvEEvv
.visible .entry _ZN3cub18CUB_300001_SM_10006detail11EmptyKernelIvEEvv()
{


	ret;

}
	// .globl	_ZN3cub18CUB_300001_SM_10006detail9transform16transform_kernelINS2_10policy_hubILb1EN4cuda3std3__45tupleIJN6thrust24THRUST_300001_SM_1000_NS6detail15normal_iteratorINSA_10device_ptrIfEEEESF_EEEE10policy1000Ei13saxpy_functorSF_JPfSK_EEEvT0_iT1_T2_DpNS2_10kernel_argIT3_EE
.visible .entry _ZN3cub18CUB_300001_SM_10006detail9transform16transform_kernelINS2_10policy_hubILb1EN4cuda3std3__45tupleIJN6thrust24THRUST_300001_SM_1000_NS6detail15normal_iteratorINSA_10device_ptrIfEEEESF_EEEE10policy1000Ei13saxpy_functorSF_JPfSK_EEEvT0_iT1_T2_DpNS2_10kernel_argIT3_EE(
	.param .u32 _ZN3cub18CUB_300001_SM_10006detail9transform16transform_kernelINS2_10policy_hubILb1EN4cuda3std3__45tupleIJN6thrust24THRUST_300001_SM_1000_NS6detail15normal_iteratorINSA_10device_ptrIfEEEESF_EEEE10policy1000Ei13saxpy_functorSF_JPfSK_EEEvT0_iT1_T2_DpNS2_10kernel_argIT3_EE_param_0,
	.param .u32 _ZN3cub18CUB_300001_SM_10006detail9transform16transform_kernelINS2_10policy_hubILb1EN4cuda3std3__45tupleIJN6thrust24THRUST_300001_SM_1000_NS6detail15normal_iteratorINSA_10device_ptrIfEEEESF_EEEE10policy1000Ei13saxpy_functorSF_JPfSK_EEEvT0_iT1_T2_DpNS2_10kernel_argIT3_EE_param_1,
	.param .align 4 .b8 _ZN3cub18CUB_300001_SM_10006detail9transform16transform_kernelINS2_10policy_hubILb1EN4cuda3std3__45tupleIJN6thrust24THRUST_300001_SM_1000_NS6detail15normal_iteratorINSA_10device_ptrIfEEEESF_EEEE10policy1000Ei13saxpy_functorSF_JPfSK_EEEvT0_iT1_T2_DpNS2_10kernel_argIT3_EE_param_2[4],
	.param .align 8 .b8 _ZN3cub18CUB_300001_SM_10006detail9transform16transform_kernelINS2_10policy_hubILb1EN4cuda3std3__45tupleIJN6thrust24THRUST_300001_SM_1000_NS6detail15normal_iteratorINSA_10device_ptrIfEEEESF_EEEE10policy1000Ei13saxpy_functorSF_JPfSK_EEEvT0_iT1_T2_DpNS2_10kernel_argIT3_EE_param_3[8],
	.param .align 8 .b8 _ZN3cub18CUB_300001_SM_10006detail9transform16transform_kernelINS2_10policy_hubILb1EN4cuda3std3__45tupleIJN6thrust24THRUST_300001_SM_1000_NS6detail15normal_iteratorINSA_10device_ptrIfEEEESF_EEEE10policy1000Ei13saxpy_functorSF_JPfSK_EEEvT0_iT1_T2_DpNS2_10kernel_argIT3_EE_param_4[16],
	.param .align 8 .b8 _ZN3cub18CUB_300001_SM_10006detail9transform16transform_kernelINS2_10policy_hubILb1EN4cuda3std3__45tupleIJN6thrust24THRUST_300001_SM_1000_NS6detail15normal_iteratorINSA_10device_ptrIfEEEESF_EEEE10policy1000Ei13saxpy_functorSF_JPfSK_EEEvT0_iT1_T2_DpNS2_10kernel_argIT3_EE_param_5[16]
)
.maxntid 128
{
	.reg .pred 	%p<38>;
	.reg .b32 	%r<81>;
	.reg .b32 	%f<93>;
	.reg .b64 	%rd<97>;

	ld.param.f32 	%f2, [_ZN3cub18CUB_300001_SM_10006detail9transform16transform_kernelINS2_10policy_hubILb1EN4cuda3std3__45tupleIJN6thrust24THRUST_300001_SM_1000_NS6detail15normal_iteratorINSA_10device_ptrIfEEEESF_EEEE10policy1000Ei13saxpy_functorSF_JPfSK_EEEvT0_iT1_T2_DpNS2_10kernel_argIT3_EE_param_2];
	ld.param.u32 	%r45, [_ZN3cub18CUB_300001_SM_10006detail9transform16transform_kernelINS2_10policy_hubILb1EN4cuda3std3__45tupleIJN6thrust24THRUST_300001_SM_1000_NS6detail15normal_iteratorINSA_10device_ptrIfEEEESF_EEEE10policy1000Ei13saxpy_functorSF_JPfSK_EEEvT0_iT1_T2_DpNS2_10kernel_argIT3_EE_param_0];
	ld.param.u64 	%rd27, [_ZN3cub18CUB_300001_SM_10006detail9transform16transform_kernelINS2_10policy_hubILb1EN4cuda3std3__45tupleIJN6thrust24THRUST_300001_SM_1000_NS6detail15normal_iteratorINSA_10device_ptrIfEEEESF_EEEE10policy1000Ei13saxpy_functorSF_JPfSK_EEEvT0_iT1_T2_DpNS2_10kernel_argIT3_EE_param_5];
	ld.param.u64 	%rd25, [_ZN3cub18CUB_300001_SM_10006detail9transform16transform_kernelINS2_10policy_hubILb1EN4cuda3std3__45tupleIJN6thrust24THRUST_300001_SM_1000_NS6detail15normal_iteratorINSA_10device_ptrIfEEEESF_EEEE10policy1000Ei13saxpy_functorSF_JPfSK_EEEvT0_iT1_T2_DpNS2_10kernel_argIT3_EE_param_4];
	ld.param.u64 	%rd29, [_ZN3cub18CUB_300001_SM_10006detail9transform16transform_kernelINS2_10policy_hubILb1EN4cuda3std3__45tupleIJN6thrust24THRUST_300001_SM_1000_NS6detail15normal_iteratorINSA_10device_ptrIfEEEESF_EEEE10policy1000Ei13saxpy_functorSF_JPfSK_EEEvT0_iT1_T2_DpNS2_10kernel_argIT3_EE_param_3];
	ld.param.u32 	%r44, [_ZN3cub18CUB_300001_SM_10006detail9transform16transform_kernelINS2_10policy_hubILb1EN4cuda3std3__45tupleIJN6thrust24THRUST_300001_SM_1000_NS6detail15normal_iteratorINSA_10device_ptrIfEEEESF_EEEE10policy1000Ei13saxpy_functorSF_JPfSK_EEEvT0_iT1_T2_DpNS2_10kernel_argIT3_EE_param_1];
	cvta.to.global.u64 	%rd1, %rd29;
	cvta.to.global.u64 	%rd2, %rd25;
	cvta.to.global.u64 	%rd3, %rd27;
	shl.b32 	%r1, %r44, 7;
	mov.u32 	%r46, %ctaid.x;
	mul.lo.s32 	%r2, %r1, %r46;
	sub.s32 	%r3, %r45, %r2;
	min.s32 	%r4, %r1, %r3;
	shl.b32 	%r5, %r4, 2;
	mov.u32 	%r6, %tid.x;
	shl.b32 	%r71, %r6, 7;
	setp.ge.s32 	%p1, %r71, %r5;
	@%p1 bra 	$L__BB2_5;
	mul.wide.u32 	%rd4, %r6, 128;
	add.s64 	%rd30, %rd2, %rd4;
	mul.wide.s32 	%rd5, %r2, 4;
	add.s64 	%rd94, %rd30, %rd5;
	mov.u32 	%r70, %r71;
$L__BB2_2:
	.pragma "nounroll";
	// begin inline asm
	prefetch.global.L2 [%rd94];
	// end inline asm
	add.s32 	%r70, %r70, 16384;
	add.s64 	%rd94, %rd94, 16384;
	setp.lt.s32 	%p2, %r70, %r5;
	@%p2 bra 	$L__BB2_2;
	add.s64 	%rd32, %rd3, %rd4;
	add.s64 	%rd95, %rd32, %rd5;
$L__BB2_4:
	.pragma "nounroll";
	// begin inline asm
	prefetch.global.L2 [%rd95];
	// end inline asm
	add.s32 	%r71, %r71, 16384;
	add.s64 	%rd95, %rd95, 16384;
	setp.lt.s32 	%p3, %r71, %r5;
	@%p3 bra 	$L__BB2_4;
$L__BB2_5:
	mul.wide.s32 	%rd96, %r2, 4;
	add.s64 	%rd12, %rd2, %rd96;
	add.s64 	%rd13, %rd3, %rd96;
	add.s64 	%rd14, %rd1, %rd96;
	setp.gt.s32 	%p4, %r1, %r3;
	@%p4 bra 	$L__BB2_18;
	setp.lt.s32 	%p5, %r44, 1;
	@%p5 bra 	$L__BB2_59;
	and.b32  	%r12, %r44, 7;
	setp.lt.u32 	%p6, %r44, 8;
	mov.b32 	%r79, 0;
	@%p6 bra 	$L__BB2_10;
	and.b32  	%r48, %r44, 2147483640;
	neg.s32 	%r73, %r48;
	mul.wide.u32 	%rd35, %r6, 4;
	add.s64 	%rd15, %rd1, %rd35;
	add.s64 	%rd36, %rd96, 1536;
	add.s64 	%rd17, %rd2, %rd36;
	add.s32 	%r72, %r6, 128;
	add.s64 	%rd18, %rd3, %rd36;
	add.s64 	%rd19, %rd1, %rd36;
$L__BB2_9:
	.pragma "nounroll";
	and.b32  	%r79, %r44, 2147483640;
	mul.wide.s32 	%rd37, %r72, 4;
	add.s64 	%rd38, %rd17, %rd37;
	add.s64 	%rd39, %rd18, %rd37;
	add.s64 	%rd40, %rd19, %rd37;
	cvta.to.global.u64 	%rd41, %rd25;
	mul.wide.u32 	%rd42, %r6, 4;
	add.s64 	%rd43, %rd41, %rd42;
	add.s64 	%rd44, %rd43, %rd96;
	ld.global.f32 	%f3, [%rd44];
	cvta.to.global.u64 	%rd45, %rd27;
	add.s64 	%rd46, %rd45, %rd42;
	add.s64 	%rd47, %rd46, %rd96;
	ld.global.f32 	%f4, [%rd47];
	fma.rn.f32 	%f5, %f2, %f3, %f4;
	add.s64 	%rd48, %rd15, %rd96;
	st.global.f32 	[%rd48], %f5;
	ld.global.f32 	%f6, [%rd38+-1536];
	ld.global.f32 	%f7, [%rd39+-1536];
	fma.rn.f32 	%f8, %f2, %f6, %f7;
	st.global.f32 	[%rd40+-1536], %f8;
	ld.global.f32 	%f9, [%rd38+-1024];
	ld.global.f32 	%f10, [%rd39+-1024];
	fma.rn.f32 	%f11, %f2, %f9, %f10;
	st.global.f32 	[%rd40+-1024], %f11;
	ld.global.f32 	%f12, [%rd38+-512];
	ld.global.f32 	%f13, [%rd39+-512];
	fma.rn.f32 	%f14, %f2, %f12, %f13;
	st.global.f32 	[%rd40+-512], %f14;
	ld.global.f32 	%f15, [%rd38];
	ld.global.f32 	%f16, [%rd39];
	fma.rn.f32 	%f17, %f2, %f15, %f16;
	st.global.f32 	[%rd40], %f17;
	ld.global.f32 	%f18, [%rd38+512];
	ld.global.f32 	%f19, [%rd39+512];
	fma.rn.f32 	%f20, %f2, %f18, %f19;
	st.global.f32 	[%rd40+512], %f20;
	ld.global.f32 	%f21, [%rd38+1024];
	ld.global.f32 	%f22, [%rd39+1024];
	fma.rn.f32 	%f23, %f2, %f21, %f22;
	st.global.f32 	[%rd40+1024], %f23;
	ld.global.f32 	%f24, [%rd38+1536];
	ld.global.f32 	%f25, [%rd39+1536];
	fma.rn.f32 	%f26, %f2, %f24, %f25;
	st.global.f32 	[%rd40+1536], %f26;
	add.s32 	%r73, %r73, 8;
	add.s64 	%rd96, %rd96, 4096;
	add.s32 	%r72, %r72, 1024;
	setp.eq.s32 	%p7, %r73, 0;
	@%p7 bra 	$L__BB2_10;
	bra.uni 	$L__BB2_9;
$L__BB2_10:
	setp.eq.s32 	%p8, %r12, 0;
	@%p8 bra 	$L__BB2_59;
	and.b32  	%r39, %r44, 3;
	setp.lt.u32 	%p9, %r12, 4;
	@%p9 bra 	$L__BB2_13;
	shl.b32 	%r49, %r79, 7;
	add.s32 	%r50, %r49, %r6;
	mul.wide.s32 	%rd49, %r50, 4;
	add.s64 	%rd50, %rd12, %rd49;
	ld.global.f32 	%f27, [%rd50];
	add.s64 	%rd51, %rd13, %rd49;
	ld.global.f32 	%f28, [%rd51];
	fma.rn.f32 	%f29, %f2, %f27, %f28;
	add.s64 	%rd52, %rd14, %rd49;
	st.global.f32 	[%rd52], %f29;
	ld.global.f32 	%f30, [%rd50+512];
	ld.global.f32 	%f31, [%rd51+512];
	fma.rn.f32 	%f32, %f2, %f30, %f31;
	st.global.f32 	[%rd52+512], %f32;
	ld.global.f32 	%f33, [%rd50+1024];
	ld.global.f32 	%f34, [%rd51+1024];
	fma.rn.f32 	%f35, %f2, %f33, %f34;
	st.global.f32 	[%rd52+1024], %f35;
	ld.global.f32 	%f36, [%rd50+1536];
	ld.global.f32 	%f37, [%rd51+1536];
	fma.rn.f32 	%f38, %f2, %f36, %f37;
	st.global.f32 	[%rd52+1536], %f38;
	add.s32 	%r79, %r79, 4;
$L__BB2_13:
	setp.eq.s32 	%p10, %r39, 0;
	@%p10 bra 	$L__BB2_59;
	setp.eq.s32 	%p11, %r39, 1;
	@%p11 bra 	$L__BB2_16;
	shl.b32 	%r51, %r79, 7;
	add.s32 	%r52, %r51, %r6;
	mul.wide.s32 	%rd53, %r52, 4;
	add.s64 	%rd54, %rd12, %rd53;
	ld.global.f32 	%f39, [%rd54];
	add.s64 	%rd55, %rd13, %rd53;
	ld.global.f32 	%f40, [%rd55];
	fma.rn.f32 	%f41, %f2, %f39, %f40;
	add.s64 	%rd56, %rd14, %rd53;
	st.global.f32 	[%rd56], %f41;
	ld.global.f32 	%f42, [%rd54+512];
	ld.global.f32 	%f43, [%rd55+512];
	fma.rn.f32 	%f44, %f2, %f42, %f43;
	st.global.f32 	[%rd56+512], %f44;
	add.s32 	%r79, %r79, 2;
$L__BB2_16:
	and.b32  	%r53, %r44, 1;
	setp.eq.b32 	%p12, %r53, 1;
	not.pred 	%p13, %p12;
	@%p13 bra 	$L__BB2_59;
	shl.b32 	%r54, %r79, 7;
	add.s32 	%r55, %r54, %r6;
	mul.wide.s32 	%rd57, %r55, 4;
	add.s64 	%rd58, %rd12, %rd57;
	ld.global.f32 	%f45, [%rd58];
	add.s64 	%rd59, %rd13, %rd57;
	ld.global.f32 	%f46, [%rd59];
	fma.rn.f32 	%f47, %f2, %f45, %f46;
	add.s64 	%rd60, %rd14, %rd57;
	st.global.f32 	[%rd60], %f47;
	bra.uni 	$L__BB2_59;
$L__BB2_18:
	setp.lt.s32 	%p14, %r44, 1;
	@%p14 bra 	$L__BB2_59;
	and.b32  	%r15, %r44, 7;
	setp.lt.u32 	%p15, %r44, 8;
	mov.b32 	%r75, 0;
	@%p15 bra 	$L__BB2_38;
	and.b32  	%r75, %r44, 2147483640;
	mov.b32 	%r74, 0;
$L__BB2_21:
	.pragma "nounroll";
	shl.b32 	%r58, %r74, 7;
	add.s32 	%r23, %r58, %r6;
	setp.ge.s32 	%p16, %r23, %r4;
	@%p16 bra 	$L__BB2_23;
	mul.wide.u32 	%rd61, %r23, 4;
	add.s64 	%rd62, %rd12, %rd61;
	ld.global.f32 	%f48, [%rd62];
	add.s64 	%rd63, %rd13, %rd61;
	ld.global.f32 	%f49, [%rd63];
	fma.rn.f32 	%f50, %f2, %f48, %f49;
	add.s64 	%rd64, %rd14, %rd61;
	st.global.f32 	[%rd64], %f50;
$L__BB2_23:
	add.s32 	%r59, %r23, 128;
	setp.ge.s32 	%p17, %r59, %r4;
	mul.wide.s32 	%rd65, %r59, 4;
	add.s64 	%rd22, %rd12, %rd65;
	add.s64 	%rd23, %rd13, %rd65;
	add.s64 	%rd24, %rd14, %rd65;
	@%p17 bra 	$L__BB2_25;
	ld.global.f32 	%f51, [%rd22];
	ld.global.f32 	%f52, [%rd23];
	fma.rn.f32 	%f53, %f2, %f51, %f52;
	st.global.f32 	[%rd24], %f53;
$L__BB2_25:
	add.s32 	%r60, %r23, 256;
	setp.ge.s32 	%p18, %r60, %r4;
	@%p18 bra 	$L__BB2_27;
	ld.global.f32 	%f54, [%rd22+512];
	ld.global.f32 	%f55, [%rd23+512];
	fma.rn.f32 	%f56, %f2, %f54, %f55;
	st.global.f32 	[%rd24+512], %f56;
$L__BB2_27:
	add.s32 	%r61, %r23, 384;
	setp.ge.s32 	%p19, %r61, %r4;
	@%p19 bra 	$L__BB2_29;
	ld.global.f32 	%f57, [%rd22+1024];
	ld.global.f32 	%f58, [%rd23+1024];
	fma.rn.f32 	%f59, %f2, %f57, %f58;
	st.global.f32 	[%rd24+1024], %f59;
$L__BB2_29:
	add.s32 	%r62, %r23, 512;
	setp.ge.s32 	%p20, %r62, %r4;
	@%p20 bra 	$L__BB2_31;
	ld.global.f32 	%f60, [%rd22+1536];
	ld.global.f32 	%f61, [%rd23+1536];
	fma.rn.f32 	%f62, %f2, %f60, %f61;
	st.global.f32 	[%rd24+1536], %f62;
$L__BB2_31:
	add.s32 	%r63, %r23, 640;
	setp.ge.s32 	%p21, %r63, %r4;
	@%p21 bra 	$L__BB2_33;
	ld.global.f32 	%f63, [%rd22+2048];
	ld.global.f32 	%f64, [%rd23+2048];
	fma.rn.f32 	%f65, %f2, %f63, %f64;
	st.global.f32 	[%rd24+2048], %f65;
$L__BB2_33:
	add.s32 	%r64, %r23, 768;
	setp.ge.s32 	%p22, %r64, %r4;
	@%p22 bra 	$L__BB2_35;
	ld.global.f32 	%f66, [%rd22+2560];
	ld.global.f32 	%f67, [%rd23+2560];
	fma.rn.f32 	%f68, %f2, %f66, %f67;
	st.global.f32 	[%rd24+2560], %f68;
$L__BB2_35:
	add.s32 	%r65, %r23, 896;
	setp.ge.s32 	%p23, %r65, %r4;
	@%p23 bra 	$L__BB2_37;
	ld.global.f32 	%f69, [%rd22+3072];
	ld.global.f32 	%f70, [%rd23+3072];
	fma.rn.f32 	%f71, %f2, %f69, %f70;
	st.global.f32 	[%rd24+3072], %f71;
$L__BB2_37:
	add.s32 	%r74, %r74, 8;
	setp.ne.s32 	%p24, %r74, %r75;
	@%p24 bra 	$L__BB2_21;
$L__BB2_38:
	setp.eq.s32 	%p25, %r15, 0;
	@%p25 bra 	$L__BB2_59;
	and.b32  	%r26, %r44, 3;
	setp.lt.u32 	%p26, %r15, 4;
	@%p26 bra 	$L__BB2_49;
	shl.b32 	%r66, %r75, 7;
	add.s32 	%r27, %r66, %r6;
	setp.ge.s32 	%p27, %r27, %r4;
	@%p27 bra 	$L__BB2_42;
	mul.wide.s32 	%rd66, %r27, 4;
	add.s64 	%rd67, %rd12, %rd66;
	ld.global.f32 	%f72, [%rd67];
	add.s64 	%rd68, %rd13, %rd66;
	ld.global.f32 	%f73, [%rd68];
	fma.rn.f32 	%f74, %f2, %f72, %f73;
	add.s64 	%rd69, %rd14, %rd66;
	st.global.f32 	[%rd69], %f74;
$L__BB2_42:
	add.s32 	%r28, %r27, 128;
	setp.ge.s32 	%p28, %r28, %r4;
	@%p28 bra 	$L__BB2_44;
	mul.wide.s32 	%rd70, %r28, 4;
	add.s64 	%rd71, %rd12, %rd70;
	ld.global.f32 	%f75, [%rd71];
	add.s64 	%rd72, %rd13, %rd70;
	ld.global.f32 	%f76, [%rd72];
	fma.rn.f32 	%f77, %f2, %f75, %f76;
	add.s64 	%rd73, %rd14, %rd70;
	st.global.f32 	[%rd73], %f77;
$L__BB2_44:
	add.s32 	%r29, %r27, 256;
	setp.ge.s32 	%p29, %r29, %r4;
	@%p29 bra 	$L__BB2_46;
	mul.wide.s32 	%rd74, %r29, 4;
	add.s64 	%rd75, %rd12, %rd74;
	ld.global.f32 	%f78, [%rd75];
	add.s64 	%rd76, %rd13, %rd74;
	ld.global.f32 	%f79, [%rd76];
	fma.rn.f32 	%f80, %f2, %f78, %f79;
	add.s64 	%rd77, %rd14, %rd74;
	st.global.f32 	[%rd77], %f80;
$L__BB2_46:
	add.s32 	%r30, %r27, 384;
	setp.ge.s32 	%p30, %r30, %r4;
	@%p30 bra 	$L__BB2_48;
	mul.wide.s32 	%rd78, %r30, 4;
	add.s64 	%rd79, %rd12, %rd78;
	ld.global.f32 	%f81, [%rd79];
	add.s64 	%rd80, %rd13, %rd78;
	ld.global.f32 	%f82, [%rd80];
	fma.rn.f32 	%f83, %f2, %f81, %f82;
	add.s64 	%rd81, %rd14, %rd78;
	st.global.f32 	[%rd81], %f83;
$L__BB2_48:
	add.s32 	%r75, %r75, 4;
$L__BB2_49:
	setp.eq.s32 	%p31, %r26, 0;
	@%p31 bra 	$L__BB2_59;
	setp.eq.s32 	%p32, %r26, 1;
	@%p32 bra 	$L__BB2_56;
	shl.b32 	%r67, %r75, 7;
	add.s32 	%r33, %r67, %r6;
	setp.ge.s32 	%p33, %r33, %r4;
	@%p33 bra 	$L__BB2_53;
	mul.wide.s32 	%rd82, %r33, 4;
	add.s64 	%rd83, %rd12, %rd82;
	ld.global.f32 	%f84, [%rd83];
	add.s64 	%rd84, %rd13, %rd82;
	ld.global.f32 	%f85, [%rd84];
	fma.rn.f32 	%f86, %f2, %f84, %f85;
	add.s64 	%rd85, %rd14, %rd82;
	st.global.f32 	[%rd85], %f86;
$L__BB2_53:
	add.s32 	%r34, %r33, 128;
	setp.ge.s32 	%p34, %r34, %r4;
	@%p34 bra 	$L__BB2_55;
	mul.wide.s32 	%rd86, %r34, 4;
	add.s64 	%rd87, %rd12, %rd86;
	ld.global.f32 	%f87, [%rd87];
	add.s64 	%rd88, %rd13, %rd86;
	ld.global.f32 	%f88, [%rd88];
	fma.rn.f32 	%f89, %f2, %f87, %f88;
	add.s64 	%rd89, %rd14, %rd86;
	st.global.f32 	[%rd89], %f89;
$L__BB2_55:
	add.s32 	%r75, %r75, 2;
$L__BB2_56:
	and.b32  	%r68, %r44, 1;
	setp.eq.b32 	%p35, %r68, 1;
	not.pred 	%p36, %p35;
	@%p36 bra 	$L__BB2_59;
	shl.b32 	%r69, %r75, 7;
	add.s32 	%r37, %r69, %r6;
	setp.ge.s32 	%p37, %r37, %r4;
	@%p37 bra 	$L__BB2_59;
	mul.wide.s32 	%rd90, %r37, 4;
	add.s64 	%rd91, %rd12, %rd90;
	ld.global.f32 	%f90, [%rd91];
	add.s64 	%rd92, %rd13, %rd90;
	ld.global.f32 	%f91, [%rd92];
	fma.rn.f32 	%f92, %f2, %f90, %f91;
	add.s64 	%rd93, %rd14, %rd90;
	st.global.f32 	[%rd93], %f92;
$L__BB2_59:
	ret;

}
	// .globl	_ZN3cub18CUB_300001_SM_10006detail9transform16transform_kernelINS2_10policy_hubILb1EN4cuda3std3__45tupleIJN6thrust24THRUST_300001_SM_1000_NS6detail15normal_iteratorINSA_10device_ptrIfEEEESF_EEEE10policy1000El13saxpy_functorSF_JPfSK_EEEvT0_iT1_T2_DpNS2_10kernel_argIT3_EE
.visible .entry _ZN3cub18CUB_300001_SM_10006detail9transform16transform_kernelINS2_10policy_hubILb1EN4cuda3std3__45tupleIJN6thrust24THRUST_300001_SM_1000_NS6detail15normal_iteratorINSA_10device_ptrIfEEEESF_EEEE10policy1000El13saxpy_functorSF_JPfSK_EEEvT0_iT1_T2_DpNS2_10kernel_argIT3_EE(
	.param .u64 _ZN3cub18CUB_300001_SM_10006detail9transform16transform_kernelINS2_10policy_hubILb1EN4cuda3std3__45tupleIJN6thrust24THRUST_300001_SM_1000_NS6detail15normal_iteratorINSA_10device_ptrIfEEEESF_EEEE10policy1000El13saxpy_functorSF_JPfSK_EEEvT0_iT1_T2_DpNS2_10kernel_argIT3_EE_param_0,
	.param .u32 _ZN3cub18CUB_300001_SM_10006detail9transform16transform_kernelINS2_10policy_hubILb1EN4cuda3std3__45tupleIJN6thrust24THRUST_300001_SM_1000_NS6detail15normal_iteratorINSA_10device_ptrIfEEEESF_EEEE10policy1000El13saxpy_functorSF_JPfSK_EEEvT0_iT1_T2_DpNS2_10kernel_argIT3_EE_param_1,
	.param .align 4 .b8 _ZN3cub18CUB_300001_SM_10006detail9transform16transform_kernelINS2_10policy_hubILb1EN4cuda3std3__45tupleIJN6thrust24THRUST_300001_SM_1000_NS6detail15normal_iteratorINSA_10device_ptrIfEEEESF_EEEE10policy1000El13saxpy_functorSF_JPfSK_EEEvT0_iT1_T2_DpNS2_10kernel_argIT3_EE_param_2[4],
	.param .align 8 .b8 _ZN3cub18CUB_300001_SM_10006detail9transform16transform_kernelINS2_10policy_hubILb1EN4cuda3std3__45tupleIJN6thrust24THRUST_300001_SM_1000_NS6detail15normal_iteratorINSA_10device_ptrIfEEEESF_EEEE10policy1000El13saxpy_functorSF_JPfSK_EEEvT0_iT1_T2_DpNS2_10kernel_argIT3_EE_param_3[8],
	.param .align 8 .b8 _ZN3cub18CUB_300001_SM_10006detail9transform16transform_kernelINS2_10policy_hubILb1EN4cuda3std3__45tupleIJN6thrust24THRUST_300001_SM_1000_NS6detail15normal_iteratorINSA_10device_ptrIfEEEESF_EEEE10policy1000El13saxpy_functorSF_JPfSK_EEEvT0_iT1_T2_DpNS2_10kernel_argIT3_EE_param_4[16],
	.param .align 8 .b8 _ZN3cub18CUB_300001_SM_10006detail9transform16transform_kernelINS2_10policy_hubILb1EN4cuda3std3__45tupleIJN6thrust24THRUST_300001_SM_1000_NS6detail15normal_iteratorINSA_10device_ptrIfEEEESF_EEEE10policy1000El13saxpy_functorSF_JPfSK_EEEvT0_iT1_T2_DpNS2_10kernel_argIT3_EE_param_5[16]
)
.maxntid 128
{
	.reg .pred 	%p<38>;
	.reg .b32 	%r<78>;
	.reg .b32 	%f<93>;
	.reg .b64 	%rd<103>;

	ld.param.f32 	%f2, [_ZN3cub18CUB_300001_SM_10006detail9transform16transform_kernelINS2_10policy_hubILb1EN4cuda3std3__45tupleIJN6thrust24THRUST_300001_SM_1000_NS6detail15normal_iteratorINSA_10device_ptrIfEEEESF_EEEE10policy1000El13saxpy_functorSF_JPfSK_EEEvT0_iT1_T2_DpNS2_10kernel_argIT3_EE_param_2];
	ld.param.u64 	%rd30, [_ZN3cub18CUB_300001_SM_10006detail9transform16transform_kernelINS2_10policy_hubILb1EN4cuda3std3__45tupleIJN6thrust24THRUST_300001_SM_1000_NS6detail15normal_iteratorINSA_10device_ptrIfEEEESF_EEEE10policy1000El13saxpy_functorSF_JPfSK_EEEvT0_iT1_T2_DpNS2_10kernel_argIT3_EE_param_0];
	ld.param.u64 	%rd28, [_ZN3cub18CUB_300001_SM_10006detail9transform16transform_kernelINS2_10policy_hubILb1EN4cuda3std3__45tupleIJN6thrust24THRUST_300001_SM_1000_NS6detail15normal_iteratorINSA_10device_ptrIfEEEESF_EEEE10policy1000El13saxpy_functorSF_JPfSK_EEEvT0_iT1_T2_DpNS2_10kernel_argIT3_EE_param_5];
	ld.param.u64 	%rd26, [_ZN3cub18CUB_300001_SM_10006detail9transform16transform_kernelINS2_10policy_hubILb1EN4cuda3std3__45tupleIJN6thrust24THRUST_300001_SM_1000_NS6detail15normal_iteratorINSA_10device_ptrIfEEEESF_EEEE10policy1000El13saxpy_functorSF_JPfSK_EEEvT0_iT1_T2_DpNS2_10kernel_argIT3_EE_param_4];
	ld.param.u64 	%rd31, [_ZN3cub18CUB_300001_SM_10006detail9transform16transform_kernelINS2_10policy_hubILb1EN4cuda3std3__45tupleIJN6thrust24THRUST_300001_SM_1000_NS6detail15normal_iteratorINSA_10device_ptrIfEEEESF_EEEE10policy1000El13saxpy_functorSF_JPfSK_EEEvT0_iT1_T2_DpNS2_10kernel_argIT3_EE_param_3];
	ld.param.u32 	%r42, [_ZN3cub18CUB_300001_SM_10006detail9transform16transform_kernelINS2_10policy_hubILb1EN4cuda3std3__45tupleIJN6thrust24THRUST_300001_SM_1000_NS6detail15normal_iteratorINSA_10device_ptrIfEEEESF_EEEE10policy1000El13saxpy_functorSF_JPfSK_EEEvT0_iT1_T2_DpNS2_10kernel_argIT3_EE_param_1];
	cvta.to.global.u64 	%rd1, %rd31;
	cvta.to.global.u64 	%rd2, %rd26;
	cvta.to.global.u64 	%rd3, %rd28;
	shl.b32 	%r1, %r42, 7;
	mov.u32 	%r43, %ctaid.x;
	cvt.u64.u32 	%rd32, %r43;
	cvt.s64.s32 	%rd33, %r1;
	mul.lo.s64 	%rd4, %rd33, %rd32;
	sub.s64 	%rd34, %rd30, %rd4;
	min.s64 	%rd35, %rd34, %rd33;
	cvt.u32.u64 	%r2, %rd35;
	shl.b32 	%r3, %r2, 2;
	mov.u32 	%r4, %tid.x;
	shl.b32 	%r68, %r4, 7;
	setp.ge.s32 	%p1, %r68, %r3;
	@%p1 bra 	$L__BB3_5;
	shl.b64 	%rd5, %rd4, 2;
	add.s64 	%rd36, %rd2, %rd5;
	mul.wide.u32 	%rd6, %r4, 128;
	add.s64 	%rd100, %rd36, %rd6;
	mov.u32 	%r67, %r68;
$L__BB3_2:
	.pragma "nounroll";
	// begin inline asm
	prefetch.global.L2 [%rd100];
	// end inline asm
	add.s32 	%r67, %r67, 16384;
	add.s64 	%rd100, %rd100, 16384;
	setp.lt.s32 	%p2, %r67, %r3;
	@%p2 bra 	$L__BB3_2;
	add.s64 	%rd38, %rd3, %rd5;
	add.s64 	%rd101, %rd38, %rd6;
$L__BB3_4:
	.pragma "nounroll";
	// begin inline asm
	prefetch.global.L2 [%rd101];
	// end inline asm
	add.s32 	%r68, %r68, 16384;
	add.s64 	%rd101, %rd101, 16384;
	setp.lt.s32 	%p3, %r68, %r3;
	@%p3 bra 	$L__BB3_4;
$L__BB3_5:
	shl.b64 	%rd102, %rd4, 2;
	add.s64 	%rd13, %rd2, %rd102;
	add.s64 	%rd14, %rd3, %rd102;
	add.s64 	%rd15, %rd1, %rd102;
	setp.eq.s32 	%p4, %r1, %r2;
	@%p4 bra 	$L__BB3_47;
	setp.lt.s32 	%p5, %r42, 1;
	@%p5 bra 	$L__BB3_59;
	and.b32  	%r10, %r42, 7;
	setp.lt.u32 	%p6, %r42, 8;
	mov.b32 	%r75, 0;
	@%p6 bra 	$L__BB3_26;
	and.b32  	%r75, %r42, 2147483640;
	mov.b32 	%r71, 0;
$L__BB3_9:
	.pragma "nounroll";
	shl.b32 	%r46, %r71, 7;
	add.s32 	%r21, %r46, %r4;
	setp.ge.s32 	%p7, %r21, %r2;
	@%p7 bra 	$L__BB3_11;
	mul.wide.u32 	%rd41, %r21, 4;
	add.s64 	%rd42, %rd13, %rd41;
	ld.global.f32 	%f3, [%rd42];
	add.s64 	%rd43, %rd14, %rd41;
	ld.global.f32 	%f4, [%rd43];
	fma.rn.f32 	%f5, %f2, %f3, %f4;
	add.s64 	%rd44, %rd15, %rd41;
	st.global.f32 	[%rd44], %f5;
$L__BB3_11:
	add.s32 	%r47, %r21, 128;
	setp.ge.s32 	%p8, %r47, %r2;
	mul.wide.s32 	%rd45, %r47, 4;
	add.s64 	%rd23, %rd13, %rd45;
	add.s64 	%rd24, %rd14, %rd45;
	add.s64 	%rd25, %rd15, %rd45;
	@%p8 bra 	$L__BB3_13;
	ld.global.f32 	%f6, [%rd23];
	ld.global.f32 	%f7, [%rd24];
	fma.rn.f32 	%f8, %f2, %f6, %f7;
	st.global.f32 	[%rd25], %f8;
$L__BB3_13:
	add.s32 	%r48, %r21, 256;
	setp.ge.s32 	%p9, %r48, %r2;
	@%p9 bra 	$L__BB3_15;
	ld.global.f32 	%f9, [%rd23+512];
	ld.global.f32 	%f10, [%rd24+512];
	fma.rn.f32 	%f11, %f2, %f9, %f10;
	st.global.f32 	[%rd25+512], %f11;
$L__BB3_15:
	add.s32 	%r49, %r21, 384;
	setp.ge.s32 	%p10, %r49, %r2;
	@%p10 bra 	$L__BB3_17;
	ld.global.f32 	%f12, [%rd23+1024];
	ld.global.f32 	%f13, [%rd24+1024];
	fma.rn.f32 	%f14, %f2, %f12, %f13;
	st.global.f32 	[%rd25+1024], %f14;
$L__BB3_17:
	add.s32 	%r50, %r21, 512;
	setp.ge.s32 	%p11, %r50, %r2;
	@%p11 bra 	$L__BB3_19;
	ld.global.f32 	%f15, [%rd23+1536];
	ld.global.f32 	%f16, [%rd24+1536];
	fma.rn.f32 	%f17, %f2, %f15, %f16;
	st.global.f32 	[%rd25+1536], %f17;
$L__BB3_19:
	add.s32 	%r51, %r21, 640;
	setp.ge.s32 	%p12, %r51, %r2;
	@%p12 bra 	$L__BB3_21;
	ld.global.f32 	%f18, [%rd23+2048];
	ld.global.f32 	%f19, [%rd24+2048];
	fma.rn.f32 	%f20, %f2, %f18, %f19;
	st.global.f32 	[%rd25+2048], %f20;
$L__BB3_21:
	add.s32 	%r52, %r21, 768;
	setp.ge.s32 	%p13, %r52, %r2;
	@%p13 bra 	$L__BB3_23;
	ld.global.f32 	%f21, [%rd23+2560];
	ld.global.f32 	%f22, [%rd24+2560];
	fma.rn.f32 	%f23, %f2, %f21, %f22;
	st.global.f32 	[%rd25+2560], %f23;
$L__BB3_23:
	add.s32 	%r53, %r21, 896;
	setp.ge.s32 	%p14, %r53, %r2;
	@%p14 bra 	$L__BB3_25;
	ld.global.f32 	%f24, [%rd23+3072];
	ld.global.f32 	%f25, [%rd24+3072];
	fma.rn.f32 	%f26, %f2, %f24, %f25;
	st.global.f32 	[%rd25+3072], %f26;
$L__BB3_25:
	add.s32 	%r71, %r71, 8;
	setp.eq.s32 	%p15, %r71, %r75;
	@%p15 bra 	$L__BB3_26;
	bra.uni 	$L__BB3_9;
$L__BB3_26:
	setp.eq.s32 	%p16, %r10, 0;
	@%p16 bra 	$L__BB3_59;
	and.b32  	%r30, %r42, 3;
	setp.lt.u32 	%p17, %r10, 4;
	@%p17 bra 	$L__BB3_37;
	shl.b32 	%r54, %r75, 7;
	add.s32 	%r31, %r54, %r4;
	setp.ge.s32 	%p18, %r31, %r2;
	@%p18 bra 	$L__BB3_30;
	mul.wide.s32 	%rd46, %r31, 4;
	add.s64 	%rd47, %rd13, %rd46;
	ld.global.f32 	%f27, [%rd47];
	add.s64 	%rd48, %rd14, %rd46;
	ld.global.f32 	%f28, [%rd48];
	fma.rn.f32 	%f29, %f2, %f27, %f28;
	add.s64 	%rd49, %rd15, %rd46;
	st.global.f32 	[%rd49], %f29;
$L__BB3_30:
	add.s32 	%r32, %r31, 128;
	setp.ge.s32 	%p19, %r32, %r2;
	@%p19 bra 	$L__BB3_32;
	mul.wide.s32 	%rd50, %r32, 4;
	add.s64 	%rd51, %rd13, %rd50;
	ld.global.f32 	%f30, [%rd51];
	add.s64 	%rd52, %rd14, %rd50;
	ld.global.f32 	%f31, [%rd52];
	fma.rn.f32 	%f32, %f2, %f30, %f31;
	add.s64 	%rd53, %rd15, %rd50;
	st.global.f32 	[%rd53], %f32;
$L__BB3_32:
	add.s32 	%r33, %r31, 256;
	setp.ge.s32 	%p20, %r33, %r2;
	@%p20 bra 	$L__BB3_34;
	mul.wide.s32 	%rd54, %r33, 4;
	add.s64 	%rd55, %rd13, %rd54;
	ld.global.f32 	%f33, [%rd55];
	add.s64 	%rd56, %rd14, %rd54;
	ld.global.f32 	%f34, [%rd56];
	fma.rn.f32 	%f35, %f2, %f33, %f34;
	add.s64 	%rd57, %rd15, %rd54;
	st.global.f32 	[%rd57], %f35;
$L__BB3_34:
	add.s32 	%r34, %r31, 384;
	setp.ge.s32 	%p21, %r34, %r2;
	@%p21 bra 	$L__BB3_36;
	mul.wide.s32 	%rd58, %r34, 4;
	add.s64 	%rd59, %rd13, %rd58;
	ld.global.f32 	%f36, [%rd59];
	add.s64 	%rd60, %rd14, %rd58;
	ld.global.f32 	%f37, [%rd60];
	fma.rn.f32 	%f38, %f2, %f36, %f37;
	add.s64 	%rd61, %rd15, %rd58;
	st.global.f32 	[%rd61], %f38;
$L__BB3_36:
	add.s32 	%r75, %r75, 4;
$L__BB3_37:
	setp.eq.s32 	%p22, %r30, 0;
	@%p22 bra 	$L__BB3_59;
	setp.eq.s32 	%p23, %r30, 1;
	@%p23 bra 	$L__BB3_44;
	shl.b32 	%r55, %r75, 7;
	add.s32 	%r37, %r55, %r4;
	setp.ge.s32 	%p24, %r37, %r2;
	@%p24 bra 	$L__BB3_41;
	mul.wide.s32 	%rd62, %r37, 4;
	add.s64 	%rd63, %rd13, %rd62;
	ld.global.f32 	%f39, [%rd63];
	add.s64 	%rd64, %rd14, %rd62;
	ld.global.f32 	%f40, [%rd64];
	fma.rn.f32 	%f41, %f2, %f39, %f40;
	add.s64 	%rd65, %rd15, %rd62;
	st.global.f32 	[%rd65], %f41;
$L__BB3_41:
	add.s32 	%r38, %r37, 128;
	setp.ge.s32 	%p25, %r38, %r2;
	@%p25 bra 	$L__BB3_43;
	mul.wide.s32 	%rd66, %r38, 4;
	add.s64 	%rd67, %rd13, %rd66;
	ld.global.f32 	%f42, [%rd67];
	add.s64 	%rd68, %rd14, %rd66;
	ld.global.f32 	%f43, [%rd68];
	fma.rn.f32 	%f44, %f2, %f42, %f43;
	add.s64 	%rd69, %rd15, %rd66;
	st.global.f32 	[%rd69], %f44;
$L__BB3_43:
	add.s32 	%r75, %r75, 2;
$L__BB3_44:
	and.b32  	%r56, %r42, 1;
	setp.eq.b32 	%p26, %r56, 1;
	not.pred 	%p27, %p26;
	@%p27 bra 	$L__BB3_59;
	shl.b32 	%r57, %r75, 7;
	add.s32 	%r41, %r57, %r4;
	setp.ge.s32 	%p28, %r41, %r2;
	@%p28 bra 	$L__BB3_59;
	mul.wide.s32 	%rd70, %r41, 4;
	add.s64 	%rd71, %rd13, %rd70;
	ld.global.f32 	%f45, [%rd71];
	add.s64 	%rd72, %rd14, %rd70;
	ld.global.f32 	%f46, [%rd72];
	fma.rn.f32 	%f47, %f2, %f45, %f46;
	add.s64 	%rd73, %rd15, %rd70;
	st.global.f32 	[%rd73], %f47;
	bra.uni 	$L__BB3_59;
$L__BB3_47:
	setp.lt.s32 	%p29, %r42, 1;
	@%p29 bra 	$L__BB3_59;
	and.b32  	%r12, %r42, 7;
	setp.lt.u32 	%p30, %r42, 8;
	mov.b32 	%r73, 0;
	@%p30 bra 	$L__BB3_51;
	and.b32  	%r59, %r42, 2147483640;
	neg.s32 	%r70, %r59;
	mul.wide.u32 	%rd74, %r4, 4;
	add.s64 	%rd16, %rd1, %rd74;
	add.s64 	%rd75, %rd102, 1536;
	add.s64 	%rd18, %rd2, %rd75;
	add.s32 	%r69, %r4, 128;
	add.s64 	%rd19, %rd3, %rd75;
	add.s64 	%rd20, %rd1, %rd75;
$L__BB3_50:
	.pragma "nounroll";
	and.b32  	%r73, %r42, 2147483640;
	mul.wide.s32 	%rd76, %r69, 4;
	add.s64 	%rd77, %rd18, %rd76;
	add.s64 	%rd78, %rd19, %rd76;
	add.s64 	%rd79, %rd20, %rd76;
	cvta.to.global.u64 	%rd80, %rd26;
	mul.wide.u32 	%rd81, %r4, 4;
	add.s64 	%rd82, %rd80, %rd81;
	add.s64 	%rd83, %rd82, %rd102;
	ld.global.f32 	%f48, [%rd83];
	cvta.to.global.u64 	%rd84, %rd28;
	add.s64 	%rd85, %rd84, %rd81;
	add.s64 	%rd86, %rd85, %rd102;
	ld.global.f32 	%f49, [%rd86];
	fma.rn.f32 	%f50, %f2, %f48, %f49;
	add.s64 	%rd87, %rd16, %rd102;
	st.global.f32 	[%rd87], %f50;
	ld.global.f32 	%f51, [%rd77+-1536];
	ld.global.f32 	%f52, [%rd78+-1536];
	fma.rn.f32 	%f53, %f2, %f51, %f52;
	st.global.f32 	[%rd79+-1536], %f53;
	ld.global.f32 	%f54, [%rd77+-1024];
	ld.global.f32 	%f55, [%rd78+-1024];
	fma.rn.f32 	%f56, %f2, %f54, %f55;
	st.global.f32 	[%rd79+-1024], %f56;
	ld.global.f32 	%f57, [%rd77+-512];
	ld.global.f32 	%f58, [%rd78+-512];
	fma.rn.f32 	%f59, %f2, %f57, %f58;
	st.global.f32 	[%rd79+-512], %f59;
	ld.global.f32 	%f60, [%rd77];
	ld.global.f32 	%f61, [%rd78];
	fma.rn.f32 	%f62, %f2, %f60, %f61;
	st.global.f32 	[%rd79], %f62;
	ld.global.f32 	%f63, [%rd77+512];
	ld.global.f32 	%f64, [%rd78+512];
	fma.rn.f32 	%f65, %f2, %f63, %f64;
	st.global.f32 	[%rd79+512], %f65;
	ld.global.f32 	%f66, [%rd77+1024];
	ld.global.f32 	%f67, [%rd78+1024];
	fma.rn.f32 	%f68, %f2, %f66, %f67;
	st.global.f32 	[%rd79+1024], %f68;
	ld.global.f32 	%f69, [%rd77+1536];
	ld.global.f32 	%f70, [%rd78+1536];
	fma.rn.f32 	%f71, %f2, %f69, %f70;
	st.global.f32 	[%rd79+1536], %f71;
	add.s32 	%r70, %r70, 8;
	add.s64 	%rd102, %rd102, 4096;
	add.s32 	%r69, %r69, 1024;
	setp.eq.s32 	%p31, %r70, 0;
	@%p31 bra 	$L__BB3_51;
	bra.uni 	$L__BB3_50;
$L__BB3_51:
	setp.eq.s32 	%p32, %r12, 0;
	@%p32 bra 	$L__BB3_59;
	and.b32  	%r24, %r42, 3;
	setp.lt.u32 	%p33, %r12, 4;
	@%p33 bra 	$L__BB3_54;
	shl.b32 	%r60, %r73, 7;
	add.s32 	%r61, %r60, %r4;
	mul.wide.s32 	%rd88, %r61, 4;
	add.s64 	%rd89, %rd13, %rd88;
	ld.global.f32 	%f72, [%rd89];
	add.s64 	%rd90, %rd14, %rd88;
	ld.global.f32 	%f73, [%rd90];
	fma.rn.f32 	%f74, %f2, %f72, %f73;
	add.s64 	%rd91, %rd15, %rd88;
	st.global.f32 	[%rd91], %f74;
	ld.global.f32 	%f75, [%rd89+512];
	ld.global.f32 	%f76, [%rd90+512];
	fma.rn.f32 	%f77, %f2, %f75, %f76;
	st.global.f32 	[%rd91+512], %f77;
	ld.global.f32 	%f78, [%rd89+1024];
	ld.global.f32 	%f79, [%rd90+1024];
	fma.rn.f32 	%f80, %f2, %f78, %f79;
	st.global.f32 	[%rd91+1024], %f80;
	ld.global.f32 	%f81, [%rd89+1536];
	ld.global.f32 	%f82, [%rd90+1536];
	fma.rn.f32 	%f83, %f2, %f81, %f82;
	st.global.f32 	[%rd91+1536], %f83;
	add.s32 	%r73, %r73, 4;
$L__BB3_54:
	setp.eq.s32 	%p34, %r24, 0;
	@%p34 bra 	$L__BB3_59;
	setp.eq.s32 	%p35, %r24, 1;
	@%p35 bra 	$L__BB3_57;
	shl.b32 	%r62, %r73, 7;
	add.s32 	%r63, %r62, %r4;
	mul.wide.s32 	%rd92, %r63, 4;
	add.s64 	%rd93, %rd13, %rd92;
	ld.global.f32 	%f84, [%rd93];
	add.s64 	%rd94, %rd14, %rd92;
	ld.global.f32 	%f85, [%rd94];
	fma.rn.f32 	%f86, %f2, %f84, %f85;
	add.s64 	%rd95, %rd15, %rd92;
	st.global.f32 	[%rd95], %f86;
	ld.global.f32 	%f87, [%rd93+512];
	ld.global.f32 	%f88, [%rd94+512];
	fma.rn.f32 	%f89, %f2, %f87, %f88;
	st.global.f32 	[%rd95+512], %f89;
	add.s32 	%r73, %r73, 2;
$L__BB3_57:
	and.b32  	%r64, %r42, 1;
	setp.eq.b32 	%p36, %r64, 1;
	not.pred 	%p37, %p36;
	@%p37 bra 	$L__BB3_59;
	shl.b32 	%r65, %r73, 7;
	add.s32 	%r66, %r65, %r4;
	mul.wide.s32 	%rd96, %r66, 4;
	add.s64 	%rd97, %rd13, %rd96;
	ld.global.f32 	%f90, [%rd97];
	add.s64 	%rd98, %rd14, %rd96;
	ld.global.f32 	%f91, [%rd98];
	fma.rn.f32 	%f92, %f2, %f90, %f91;
	add.s64 	%rd99, %rd15, %rd96;
	st.global.f32 	[%rd99], %f92;
$L__BB3_59:
	ret;

}


// ===== COMPILED SASS (sm_100) =====

	.target	sm_100

	.elftype	@"ET_EXEC"


//--------------------- .note.nv.tkinfo           --------------------------
	.section	.note.nv.tkinfo,"",@"SHT_NOTE"
	.sectionflags	@"SHF_NOTE_NV_TKINFO"
	.tkinfo
        /*0018*/ 	.word	0x00000002
        /*0030*/ 	.string	""
        /*0030*/ 	.string	"ptxas"
        /*0030*/ 	.string	"Cuda compilation tools, release 13.0, V13.0.88"
        /*0030*/ 	.string	"Build cuda_13.0.r13.0/compiler.36424714_0"
        /*0030*/ 	.string	"-arch sm_100 -m 64 "



//--------------------- .note.nv.cuinfo           --------------------------
	.section	.note.nv.cuinfo,"",@"SHT_NOTE"
	.sectionflags	@"SHF_NOTE_NV_CUINFO"
        /*0018*/ 	.short	0x0002
        /*001a*/ 	.short	0x0064
        /*001c*/ 	.short	0x0082
	.zero		2


//--------------------- .nv.info                  --------------------------
	.section	.nv.info,"",@"SHT_CUDA_INFO"
	.align	4


	//----- nvinfo : EIATTR_REGCOUNT
	.align		4
        /*0000*/ 	.byte	0x04, 0x2f
        /*0002*/ 	.short	(.L_44 - .L_43)
	.align		4
.L_43:
        /*0004*/ 	.word	index@(_Z6gSaxpyfPfS_)
        /*0008*/ 	.word	0x0000000a


	//----- nvinfo : EIATTR_FRAME_SIZE
	.align		4
.L_44:
        /*000c*/ 	.byte	0x04, 0x11
        /*000e*/ 	.short	(.L_46 - .L_45)
	.align		4
.L_45:
        /*0010*/ 	.word	index@(_Z6gSaxpyfPfS_)
        /*0014*/ 	.word	0x00000000


	//----- nvinfo : EIATTR_REGCOUNT
	.align		4
.L_46:
        /*0018*/ 	.byte	0x04, 0x2f
        /*001a*/ 	.short	(.L_48 - .L_47)
	.align		4
.L_47:
        /*001c*/ 	.word	index@(_ZN3cub18CUB_300001_SM_10006detail11EmptyKernelIvEEvv)
        /*0020*/ 	.word	0x00000004


	//----- nvinfo : EIATTR_FRAME_SIZE
	.align		4
.L_48:
        /*0024*/ 	.byte	0x04, 0x11
        /*0026*/ 	.short	(.L_50 - .L_49)
	.align		4
.L_49:
        /*0028*/ 	.word	index@(_ZN3cub18CUB_300001_SM_10006detail11EmptyKernelIvEEvv)
        /*002c*/ 	.word	0x00000000


	//----- nvinfo : EIATTR_REGCOUNT
	.align		4
.L_50:
        /*0030*/ 	.byte	0x04, 0x2f
        /*0032*/ 	.short	(.L_52 - .L_51)
	.align		4
.L_51:
        /*0034*/ 	.word	index@(_ZN3cub18CUB_300001_SM_10006detail9transform16transform_kernelINS2_10policy_hubILb1EN4cuda3std3__45tupleIJN6thrust24THRUST_300001_SM_1000_NS6detail15normal_iteratorINSA_10device_ptrIfEEEESF_EEEE10policy1000Ei13saxpy_functorSF_JPfSK_EEEvT0_iT1_T2_DpNS2_10kernel_argIT3_EE)
        /*0038*/ 	.word	0x0000001e


	//----- nvinfo : EIATTR_FRAME_SIZE
	.align		4
.L_52:
        /*003c*/ 	.byte	0x04, 0x11
        /*003e*/ 	.short	(.L_54 - .L_53)
	.align		4
.L_53:
        /*0040*/ 	.word	index@(_ZN3cub18CUB_300001_SM_10006detail9transform16transform_kernelINS2_10policy_hubILb1EN4cuda3std3__45tupleIJN6thrust24THRUST_300001_SM_1000_NS6detail15normal_iteratorINSA_10device_ptrIfEEEESF_EEEE10policy1000Ei13saxpy_functorSF_JPfSK_EEEvT0_iT1_T2_DpNS2_10kernel_argIT3_EE)
        /*0044*/ 	.word	0x00000000


	//----- nvinfo : EIATTR_REGCOUNT
	.align		4
.L_54:
        /*0048*/ 	.byte	0x04, 0x2f
        /*004a*/ 	.short	(.L_56 - .L_55)
	.align		4
.L_55:
        /*004c*/ 	.word	index@(_ZN3cub18CUB_300001_SM_10006detail9transform16transform_kernelINS2_10policy_hubILb1EN4cuda3std3__45tupleIJN6thrust24THRUST_300001_SM_1000_NS6detail15normal_iteratorINSA_10device_ptrIfEEEESF_EEEE10policy1000El13saxpy_functorSF_JPfSK_EEEvT0_iT1_T2_DpNS2_10kernel_argIT3_EE)
        /*0050*/ 	.word	0x00000020


	//----- nvinfo : EIATTR_FRAME_SIZE
	.align		4
.L_56:
        /*0054*/ 	.byte	0x04, 0x11
        /*0056*/ 	.short	(.L_58 - .L_57)
	.align		4
.L_57:
        /*0058*/ 	.word	index@(_ZN3cub18CUB_300001_SM_10006detail9transform16transform_kernelINS2_10policy_hubILb1EN4cuda3std3__45tupleIJN6thrust24THRUST_300001_SM_1000_NS6detail15normal_iteratorINSA_10device_ptrIfEEEESF_EEEE10policy1000El13saxpy_functorSF_JPfSK_EEEvT0_iT1_T2_DpNS2_10kernel_argIT3_EE)
        /*005c*/ 	.word	0x00000000


	//----- nvinfo : EIATTR_MIN_STACK_SIZE
	.align		4
.L_58:
        /*0060*/ 	.byte	0x04, 0x12
        /*0062*/ 	.short	(.L_60 - .L_59)
	.align		4
.L_59:
        /*0064*/ 	.word	index@(_ZN3cub18CUB_300001_SM_10006detail9transform16transform_kernelINS2_10policy_hubILb1EN4cuda3std3__45tupleIJN6thrust24THRUST_300001_SM_1000_NS6detail15normal_iteratorINSA_10device_ptrIfEEEESF_EEEE10policy1000El13saxpy_functorSF_JPfSK_EEEvT0_iT1_T2_DpNS2_10kernel_argIT3_EE)
        /*0068*/ 	.word	0x00000000


	//----- nvinfo : EIATTR_MIN_STACK_SIZE
	.align		4
.L_60:
        /*006c*/ 	.byte	0x04, 0x12
        /*006e*/ 	.short	(.L_62 - .L_61)
	.align		4
.L_61:
        /*0070*/ 	.word	index@(_ZN3cub18CUB_300001_SM_10006detail9transform16transform_kernelINS2_10policy_hubILb1EN4cuda3std3__45tupleIJN6thrust24THRUST_300001_SM_1000_NS6detail15normal_iteratorINSA_10device_ptrIfEEEESF_EEEE10policy1000Ei13saxpy_functorSF_JPfSK_EEEvT0_iT1_T2_DpNS2_10kernel_argIT3_EE)
        /*0074*/ 	.word	0x00000000


	//----- nvinfo : EIATTR_MIN_STACK_SIZE
	.align		4
.L_62:
        /*0078*/ 	.byte	0x04, 0x12
        /*007a*/ 	.short	(.L_64 - .L_63)
	.align		4
.L_63:
        /*007c*/ 	.word	index@(_ZN3cub18CUB_300001_SM_10006detail11EmptyKernelIvEEvv)
        /*0080*/ 	.word	0x00000000


	//----- nvinfo : EIATTR_MIN_STACK_SIZE
	.align		4
.L_64:
        /*0084*/ 	.byte	0x04, 0x12
        /*0086*/ 	.short	(.L_66 - .L_65)
	.align		4
.L_65:
        /*0088*/ 	.word	index@(_Z6gSaxpyfPfS_)
        /*008c*/ 	.word	0x00000000
.L_66:


//--------------------- .nv.compat                --------------------------
	.section	.nv.compat,"",@"SHT_CUDA_COMPAT_INFO"
	.align	4
        /*0000*/ 	.byte	0x02, 0x09, 0x00, 0x00, 0x02, 0x02, 0x01, 0x00, 0x02, 0x05, 0x05, 0x00, 0x03, 0x07, 0x01, 0x01
        /*0010*/ 	.byte	0x02, 0x03, 0x00, 0x00, 0x02, 0x06, 0x01, 0x00, 0x04, 0x0b, 0x08, 0x00, 0x09, 0x00, 0x00, 0x00
        /*0020*/ 	.byte	0x00, 0x00, 0x00, 0x00


//--------------------- .nv.info._ZN3cub18CUB_300001_SM_10006detail9transform16transform_kernelINS2_10policy_hubILb1EN4cuda3std3__45tupleIJN6thrust24THRUST_300001_SM_1000_NS6detail15normal_iteratorINSA_10device_ptrIfEEEESF_EEEE10policy1000El13saxpy_functorSF_JPfSK_EEEvT0_iT1_T2_DpNS2_10kernel_argIT3_EE --------------------------
	.section	.nv.info._ZN3cub18CUB_300001_SM_10006detail9transform16transform_kernelINS2_10policy_hubILb1EN4cuda3std3__45tupleIJN6thrust24THRUST_300001_SM_1000_NS6detail15normal_iteratorINSA_10device_ptrIfEEEESF_EEEE10policy1000El13saxpy_functorSF_JPfSK_EEEvT0_iT1_T2_DpNS2_10kernel_argIT3_EE,"",@"SHT_CUDA_INFO"
	.sectionflags	@""
	.align	4


	//----- nvinfo : EIATTR_CUDA_API_VERSION
	.align		4
        /*0000*/ 	.byte	0x04, 0x37
        /*0002*/ 	.short	(.L_68 - .L_67)
.L_67:
        /*0004*/ 	.word	0x00000082


	//----- nvinfo : EIATTR_KPARAM_INFO
	.align		4
.L_68:
        /*0008*/ 	.byte	0x04, 0x17
        /*000a*/ 	.short	(.L_70 - .L_69)
.L_69:
        /*000c*/ 	.word	0x00000000
        /*0010*/ 	.short	0x0005
        /*0012*/ 	.short	0x0028
        /*0014*/ 	.byte	0x00, 0xf0, 0x41, 0x00


	//----- nvinfo : EIATTR_KPARAM_INFO
	.align		4
.L_70:
        /*0018*/ 	.byte	0x04, 0x17
        /*001a*/ 	.short	(.L_72 - .L_71)
.L_71:
        /*001c*/ 	.word	0x00000000
        /*0020*/ 	.short	0x0004
        /*0022*/ 	.short	0x0018
        /*0024*/ 	.byte	0x00, 0xf0, 0x41, 0x00


	//----- nvinfo : EIATTR_KPARAM_INFO
	.align		4
.L_72:
        /*0028*/ 	.byte	0x04, 0x17
        /*002a*/ 	.short	(.L_74 - .L_73)
.L_73:
        /*002c*/ 	.word	0x00000000
        /*0030*/ 	.short	0x0003
        /*0032*/ 	.short	0x0010
        /*0034*/ 	.byte	0x00, 0xf0, 0x21, 0x00


	//----- nvinfo : EIATTR_KPARAM_INFO
	.align		4
.L_74:
        /*0038*/ 	.byte	0x04, 0x17
        /*003a*/ 	.short	(.L_76 - .L_75)
.L_75:
        /*003c*/ 	.word	0x00000000
        /*0040*/ 	.short	0x0002
        /*0042*/ 	.short	0x000c
        /*0044*/ 	.byte	0x00, 0xf0, 0x11, 0x00


	//----- nvinfo : EIATTR_KPARAM_INFO
	.align		4
.L_76:
        /*0048*/ 	.byte	0x04, 0x17
        /*004a*/ 	.short	(.L_78 - .L_77)
.L_77:
        /*004c*/ 	.word	0x00000000
        /*0050*/ 	.short	0x0001
        /*0052*/ 	.short	0x0008
        /*0054*/ 	.byte	0x00, 0xf0, 0x11, 0x00


	//----- nvinfo : EIATTR_KPARAM_INFO
	.align		4
.L_78:
        /*0058*/ 	.byte	0x04, 0x17
        /*005a*/ 	.short	(.L_80 - .L_79)
.L_79:
        /*005c*/ 	.word	0x00000000
        /*0060*/ 	.short	0x0000
        /*0062*/ 	.short	0x0000
        /*0064*/ 	.byte	0x00, 0xf0, 0x21, 0x00


	//----- nvinfo : EIATTR_SPARSE_MMA_MASK
	.align		4
.L_80:
        /*0068*/ 	.byte	0x03, 0x50
        /*006a*/ 	.short	0x0000


	//----- nvinfo : EIATTR_MAXREG_COUNT
	.align		4
        /*006c*/ 	.byte	0x03, 0x1b
        /*006e*/ 	.short	0x00ff


	//----- nvinfo : EIATTR_MERCURY_ISA_VERSION
	.align		4
        /*0070*/ 	.byte	0x03, 0x5f
        /*0072*/ 	.short	0x0101


	//----- nvinfo : EIATTR_VRC_CTA_INIT_COUNT
	.align		4
        /*0074*/ 	.byte	0x02, 0x4a
	.zero		1
	.zero		1


	//----- nvinfo : EIATTR_EXIT_INSTR_OFFSETS
	.align		4
        /*0078*/ 	.byte	0x04, 0x1c
        /*007a*/ 	.short	(.L_82 - .L_81)


	//   ....[0]....
.L_81:
        /*007c*/ 	.word	0x000003e0


	//   ....[1]....
        /*0080*/ 	.word	0x00000c90


	//   ....[2]....
        /*0084*/ 	.word	0x00000f80


	//   ....[3]....
        /*0088*/ 	.word	0x00001120


	//   ....[4]....
        /*008c*/ 	.word	0x00001150


	//   ....[5]....
        /*0090*/ 	.word	0x000011e0


	//   ....[6]....
        /*0094*/ 	.word	0x00001200


	//   ....[7]....
        /*0098*/ 	.word	0x00001700


	//   ....[8]....
        /*009c*/ 	.word	0x00001960


	//   ....[9]....
        /*00a0*/ 	.word	0x00001a90


	//   ....[10]....
        /*00a4*/ 	.word	0x00001b30


	//----- nvinfo : EIATTR_MAX_THREADS
	.align		4
.L_82:
        /*00a8*/ 	.byte	0x04, 0x05
        /*00aa*/ 	.short	(.L_84 - .L_83)
.L_83:
        /*00ac*/ 	.word	0x00000080
        /*00b0*/ 	.word	0x00000001
        /*00b4*/ 	.word	0x00000001


	//----- nvinfo : EIATTR_CRS_STACK_SIZE
	.align		4
.L_84:
        /*00b8*/ 	.byte	0x04, 0x1e
        /*00ba*/ 	.short	(.L_86 - .L_85)
.L_85:
        /*00bc*/ 	.word	0x00000000


	//----- nvinfo : EIATTR_CBANK_PARAM_SIZE
	.align		4
.L_86:
        /*00c0*/ 	.byte	0x03, 0x19
        /*00c2*/ 	.short	0x0038


	//----- nvinfo : EIATTR_PARAM_CBANK
	.align		4
        /*00c4*/ 	.byte	0x04, 0x0a
        /*00c6*/ 	.short	(.L_88 - .L_87)
	.align		4
.L_87:
        /*00c8*/ 	.word	index@(.nv.constant0._ZN3cub18CUB_300001_SM_10006detail9transform16transform_kernelINS2_10policy_hubILb1EN4cuda3std3__45tupleIJN6thrust24THRUST_300001_SM_1000_NS6detail15normal_iteratorINSA_10device_ptrIfEEEESF_EEEE10policy1000El13saxpy_functorSF_JPfSK_EEEvT0_iT1_T2_DpNS2_10kernel_argIT3_EE)
        /*00cc*/ 	.short	0x0380
        /*00ce*/ 	.short	0x0038


	//----- nvinfo : EIATTR_SW_WAR
	.align		4
.L_88:
        /*00d0*/ 	.byte	0x04, 0x36
        /*00d2*/ 	.short	(.L_90 - .L_89)
.L_89:
        /*00d4*/ 	.word	0x00000008
.L_90:


//--------------------- .nv.info._ZN3cub18CUB_300001_SM_10006detail9transform16transform_kernelINS2_10policy_hubILb1EN4cuda3std3__45tupleIJN6thrust24THRUST_300001_SM_1000_NS6detail15normal_iteratorINSA_10device_ptrIfEEEESF_EEEE10policy1000Ei13saxpy_functorSF_JPfSK_EEEvT0_iT1_T2_DpNS2_10kernel_argIT3_EE --------------------------
	.section	.nv.info._ZN3cub18CUB_300001_SM_10006detail9transform16transform_kernelINS2_10policy_hubILb1EN4cuda3std3__45tupleIJN6thrust24THRUST_300001_SM_1000_NS6detail15normal_iteratorINSA_10device_ptrIfEEEESF_EEEE10policy1000Ei13saxpy_functorSF_JPfSK_EEEvT0_iT1_T2_DpNS2_10kernel_argIT3_EE,"",@"SHT_CUDA_INFO"
	.sectionflags	@""
	.align	4


	//----- nvinfo : EIATTR_CUDA_API_VERSION
	.align		4
        /*0000*/ 	.byte	0x04, 0x37
        /*0002*/ 	.short	(.L_92 - .L_91)
.L_91:
        /*0004*/ 	.word	0x00000082


	//----- nvinfo : EIATTR_KPARAM_INFO
	.align		4
.L_92:
        /*0008*/ 	.byte	0x04, 0x17
        /*000a*/ 	.short	(.L_94 - .L_93)
.L_93:
        /*000c*/ 	.word	0x00000000
        /*0010*/ 	.short	0x0005
        /*0012*/ 	.short	0x0028
        /*0014*/ 	.byte	0x00, 0xf0, 0x41, 0x00


	//----- nvinfo : EIATTR_KPARAM_INFO
	.align		4
.L_94:
        /*0018*/ 	.byte	0x04, 0x17
        /*001a*/ 	.short	(.L_96 - .L_95)
.L_95:
        /*001c*/ 	.word	0x00000000
        /*0020*/ 	.short	0x0004
        /*0022*/ 	.short	0x0018
        /*0024*/ 	.byte	0x00, 0xf0, 0x41, 0x00


	//----- nvinfo : EIATTR_KPARAM_INFO
	.align		4
.L_96:
        /*0028*/ 	.byte	0x04, 0x17
        /*002a*/ 	.short	(.L_98 - .L_97)
.L_97:
        /*002c*/ 	.word	0x00000000
        /*0030*/ 	.short	0x0003
        /*0032*/ 	.short	0x0010
        /*0034*/ 	.byte	0x00, 0xf0, 0x21, 0x00


	//----- nvinfo : EIATTR_KPARAM_INFO
	.align		4
.L_98:
        /*0038*/ 	.byte	0x04, 0x17
        /*003a*/ 	.short	(.L_100 - .L_99)
.L_99:
        /*003c*/ 	.word	0x00000000
        /*0040*/ 	.short	0x0002
        /*0042*/ 	.short	0x0008
        /*0044*/ 	.byte	0x00, 0xf0, 0x11, 0x00


	//----- nvinfo : EIATTR_KPARAM_INFO
	.align		4
.L_100:
        /*0048*/ 	.byte	0x04, 0x17
        /*004a*/ 	.short	(.L_102 - .L_101)
.L_101:
        /*004c*/ 	.word	0x00000000
        /*0050*/ 	.short	0x0001
        /*0052*/ 	.short	0x0004
        /*0054*/ 	.byte	0x00, 0xf0, 0x11, 0x00


	//----- nvinfo : EIATTR_KPARAM_INFO
	.align		4
.L_102:
        /*0058*/ 	.byte	0x04, 0x17
        /*005a*/ 	.short	(.L_104 - .L_103)
.L_103:
        /*005c*/ 	.word	0x00000000
        /*0060*/ 	.short	0x0000
        /*0062*/ 	.short	0x0000
        /*0064*/ 	.byte	0x00, 0xf0, 0x11, 0x00


	//----- nvinfo : EIATTR_SPARSE_MMA_MASK
	.align		4
.L_104:
        /*0068*/ 	.byte	0x03, 0x50
        /*006a*/ 	.short	0x0000


	//----- nvinfo : EIATTR_MAXREG_COUNT
	.align		4
        /*006c*/ 	.byte	0x03, 0x1b
        /*006e*/ 	.short	0x00ff


	//----- nvinfo : EIATTR_MERCURY_ISA_VERSION
	.align		4
        /*0070*/ 	.byte	0x03, 0x5f
        /*0072*/ 	.short	0x0101


	//----- nvinfo : EIATTR_VRC_CTA_INIT_COUNT
	.align		4
        /*0074*/ 	.byte	0x02, 0x4a
	.zero		1
	.zero		1


	//----- nvinfo : EIATTR_EXIT_INSTR_OFFSETS
	.align		4
        /*0078*/ 	.byte	0x04, 0x1c
        /*007a*/ 	.short	(.L_106 - .L_105)


	//   ....[0]....
.L_105:
        /*007c*/ 	.word	0x000002f0


	//   ....[1]....
        /*0080*/ 	.word	0x00000810


	//   ....[2]....
        /*0084*/ 	.word	0x00000a70


	//   ....[3]....
        /*0088*/ 	.word	0x00000bb0


	//   ....[4]....
        /*008c*/ 	.word	0x00000c60


	//   ....[5]....
        /*0090*/ 	.word	0x00000c90


	//   ....[6]....
        /*0094*/ 	.word	0x00001210


	//   ....[7]....
        /*0098*/ 	.word	0x00001540


	//   ....[8]....
        /*009c*/ 	.word	0x00001700


	//   ....[9]....
        /*00a0*/ 	.word	0x00001730


	//   ....[10]....
        /*00a4*/ 	.word	0x000017d0


	//----- nvinfo : EIATTR_MAX_THREADS
	.align		4
.L_106:
        /*00a8*/ 	.byte	0x04, 0x05
        /*00aa*/ 	.short	(.L_108 - .L_107)
.L_107:
        /*00ac*/ 	.word	0x00000080
        /*00b0*/ 	.word	0x00000001
        /*00b4*/ 	.word	0x00000001


	//----- nvinfo : EIATTR_CRS_STACK_SIZE
	.align		4
.L_108:
        /*00b8*/ 	.byte	0x04, 0x1e
        /*00ba*/ 	.short	(.L_110 - .L_109)
.L_109:
        /*00bc*/ 	.word	0x00000000


	//----- nvinfo : EIATTR_CBANK_PARAM_SIZE
	.align		4
.L_110:
        /*00c0*/ 	.byte	0x03, 0x19
        /*00c2*/ 	.short	0x0038


	//----- nvinfo : EIATTR_PARAM_CBANK
	.align		4
        /*00c4*/ 	.byte	0x04, 0x0a
        /*00c6*/ 	.short	(.L_112 - .L_111)
	.align		4
.L_111:
        /*00c8*/ 	.word	index@(.nv.constant0._ZN3cub18CUB_300001_SM_10006detail9transform16transform_kernelINS2_10policy_hubILb1EN4cuda3std3__45tupleIJN6thrust24THRUST_300001_SM_1000_NS6detail15normal_iteratorINSA_10device_ptrIfEEEESF_EEEE10policy1000Ei13saxpy_functorSF_JPfSK_EEEvT0_iT1_T2_DpNS2_10kernel_argIT3_EE)
        /*00cc*/ 	.short	0x0380
        /*00ce*/ 	.short	0x0038


	//----- nvinfo : EIATTR_SW_WAR
	.align		4
.L_112:
        /*00d0*/ 	.byte	0x04, 0x36
        /*00d2*/ 	.short	(.L_114 - .L_113)
.L_113:
        /*00d4*/ 	.word	0x00000008
.L_114:


//--------------------- .nv.info._ZN3cub18CUB_300001_SM_10006detail11EmptyKernelIvEEvv --------------------------
	.section	.nv.info._ZN3cub18CUB_300001_SM_10006detail11EmptyKernelIvEEvv,"",@"SHT_CUDA_INFO"
	.sectionflags	@""
	.align	4


	//----- nvinfo : EIATTR_CUDA_API_VERSION
	.align		4
        /*0000*/ 	.byte	0x04, 0x37
        /*0002*/ 	.short	(.L_116 - .L_115)
.L_115:
        /*0004*/ 	.word	0x00000082


	//----- nvinfo : EIATTR_SPARSE_MMA_MASK
	.align		4
.L_116:
        /*0008*/ 	.byte	0x03, 0x50
        /*000a*/ 	.short	0x0000


	//----- nvinfo : EIATTR_MAXREG_COUNT
	.align		4
        /*000c*/ 	.byte	0x03, 0x1b
        /*000e*/ 	.short	0x00ff


	//----- nvinfo : EIATTR_MERCURY_ISA_VERSION
	.align		4
        /*0010*/ 	.byte	0x03, 0x5f
        /*0012*/ 	.short	0x0101


	//----- nvinfo : EIATTR_VRC_CTA_INIT_COUNT
	.align		4
        /*0014*/ 	.byte	0x02, 0x4a
	.zero		1
	.zero		1


	//----- nvinfo : EIATTR_EXIT_INSTR_OFFSETS
	.align		4
        /*0018*/ 	.byte	0x04, 0x1c
        /*001a*/ 	.short	(.L_118 - .L_117)


	//   ....[0]....
.L_117:
        /*001c*/ 	.word	0x00000010


	//----- nvinfo : EIATTR_SW_WAR
	.align		4
.L_118:
        /*0020*/ 	.byte	0x04, 0x36
        /*0022*/ 	.short	(.L_120 - .L_119)
.L_119:
        /*0024*/ 	.word	0x00000008
.L_120:


//--------------------- .nv.info._Z6gSaxpyfPfS_   --------------------------
	.section	.nv.info._Z6gSaxpyfPfS_,"",@"SHT_CUDA_INFO"
	.sectionflags	@""
	.align	4


	//----- nvinfo : EIATTR_CUDA_API_VERSION
	.align		4
        /*0000*/ 	.byte	0x04, 0x37
        /*0002*/ 	.short	(.L_122 - .L_121)
.L_121:
        /*0004*/ 	.word	0x00000082


	//----- nvinfo : EIATTR_KPARAM_INFO
	.align		4
.L_122:
        /*0008*/ 	.byte	0x04, 0x17
        /*000a*/ 	.short	(.L_124 - .L_123)
.L_123:
        /*000c*/ 	.word	0x00000000
        /*0010*/ 	.short	0x0002
        /*0012*/ 	.short	0x0010
        /*0014*/ 	.byte	0x00, 0xf5, 0x21, 0x00


	//----- nvinfo : EIATTR_KPARAM_INFO
	.align		4
.L_124:
        /*0018*/ 	.byte	0x04, 0x17
        /*001a*/ 	.short	(.L_126 - .L_125)
.L_125:
        /*001c*/ 	.word	0x00000000
        /*0020*/ 	.short	0x0001
        /*0022*/ 	.short	0x0008
        /*0024*/ 	.byte	0x00, 0xf5, 0x21, 0x00


	//----- nvinfo : EIATTR_KPARAM_INFO
	.align		4
.L_126:
        /*0028*/ 	.byte	0x04, 0x17
        /*002a*/ 	.short	(.L_128 - .L_127)
.L_127:
        /*002c*/ 	.word	0x00000000
        /*0030*/ 	.short	0x0000
        /*0032*/ 	.short	0x0000
        /*0034*/ 	.byte	0x00, 0xf0, 0x11, 0x00


	//----- nvinfo : EIATTR_SPARSE_MMA_MASK
	.align		4
.L_128:
        /*0038*/ 	.byte	0x03, 0x50
        /*003a*/ 	.short	0x0000


	//----- nvinfo : EIATTR_MAXREG_COUNT
	.align		4
        /*003c*/ 	.byte	0x03, 0x1b
        /*003e*/ 	.short	0x00ff


	//----- nvinfo : EIATTR_MERCURY_ISA_VERSION
	.align		4
        /*0040*/ 	.byte	0x03, 0x5f
        /*0042*/ 	.short	0x0101


	//----- nvinfo : EIATTR_VRC_CTA_INIT_COUNT
	.align		4
        /*0044*/ 	.byte	0x02, 0x4a
	.zero		1
	.zero		1


	//----- nvinfo : EIATTR_EXIT_INSTR_OFFSETS
	.align		4
        /*0048*/ 	.byte	0x04, 0x1c
        /*004a*/ 	.short	(.L_130 - .L_129)


	//   ....[0]....
.L_129:
        /*004c*/ 	.word	0x000000f0


	//----- nvinfo : EIATTR_CBANK_PARAM_SIZE
	.align		4
.L_130:
        /*0050*/ 	.byte	0x03, 0x19
        /*0052*/ 	.short	0x0018


	//----- nvinfo : EIATTR_PARAM_CBANK
	.align		4
        /*0054*/ 	.byte	0x04, 0x0a
        /*0056*/ 	.short	(.L_132 - .L_131)
	.align		4
.L_131:
        /*0058*/ 	.word	index@(.nv.constant0._Z6gSaxpyfPfS_)
        /*005c*/ 	.short	0x0380
        /*005e*/ 	.short	0x0018


	//----- nvinfo : EIATTR_SW_WAR
	.align		4
.L_132:
        /*0060*/ 	.byte	0x04, 0x36
        /*0062*/ 	.short	(.L_134 - .L_133)
.L_133:
        /*0064*/ 	.word	0x00000008
.L_134:


//--------------------- .nv.callgraph             --------------------------
	.section	.nv.callgraph,"",@"SHT_CUDA_CALLGRAPH"
	.align	4
	.sectionentsize	8
	.align		4
        /*0000*/ 	.word	0x00000000
	.align		4
        /*0004*/ 	.word	0xffffffff
	.align		4
        /*0008*/ 	.word	0x00000000
	.align		4
        /*000c*/ 	.word	0xfffffffe
	.align		4
        /*0010*/ 	.word	0x00000000
	.align		4
        /*0014*/ 	.word	0xfffffffd
	.align		4
        /*0018*/ 	.word	0x00000000
	.align		4
        /*001c*/ 	.word	0xfffffffc


//--------------------- .nv.constant4             --------------------------
	.section	.nv.constant4,"a",@progbits
	.align	8
	.align		8
.nv.constant4:
        /*0000*/ 	.dword	_ZN34_INTERNAL_cab192a3_4_k_cu_1bfc1b364cuda3std3__45__cpo5beginE
	.align		8
        /*0008*/ 	.dword	_ZN34_INTERNAL_cab192a3_4_k_cu_1bfc1b364cuda3std3__45__cpo3endE
	.align		8
        /*0010*/ 	.dword	_ZN34_INTERNAL_cab192a3_4_k_cu_1bfc1b364cuda3std3__45__cpo6cbeginE
	.align		8
        /*0018*/ 	.dword	_ZN34_INTERNAL_cab192a3_4_k_cu_1bfc1b364cuda3std3__45__cpo4cendE
	.align		8
        /*0020*/ 	.dword	_ZN34_INTERNAL_cab192a3_4_k_cu_1bfc1b364cuda3std3__45__cpo6rbeginE
	.align		8
        /*0028*/ 	.dword	_ZN34_INTERNAL_cab192a3_4_k_cu_1bfc1b364cuda3std3__45__cpo4rendE
	.align		8
        /*0030*/ 	.dword	_ZN34_INTERNAL_cab192a3_4_k_cu_1bfc1b364cuda3std3__45__cpo7crbeginE
	.align		8
        /*0038*/ 	.dword	_ZN34_INTERNAL_cab192a3_4_k_cu_1bfc1b364cuda3std3__45__cpo5crendE
	.align		8
        /*0040*/ 	.dword	_ZN34_INTERNAL_cab192a3_4_k_cu_1bfc1b364cuda3std3__436_GLOBAL__N__cab192a3_4_k_cu_1bfc1b366ignoreE
	.align		8
        /*0048*/ 	.dword	_ZN34_INTERNAL_cab192a3_4_k_cu_1bfc1b364cuda3std3__419piecewise_constructE
	.align		8
        /*0050*/ 	.dword	_ZN34_INTERNAL_cab192a3_4_k_cu_1bfc1b364cuda3std3__48in_placeE
	.align		8
        /*0058*/ 	.dword	_ZN34_INTERNAL_cab192a3_4_k_cu_1bfc1b364cuda3std3__420unreachable_sentinelE
	.align		8
        /*0060*/ 	.dword	_ZN34_INTERNAL_cab192a3_4_k_cu_1bfc1b364cuda3std3__47nulloptE
	.align		8
        /*0068*/ 	.dword	_ZN34_INTERNAL_cab192a3_4_k_cu_1bfc1b364cuda3std3__48unexpectE
	.align		8
        /*0070*/ 	.dword	_ZN34_INTERNAL_cab192a3_4_k_cu_1bfc1b364cuda3std6ranges3__45__cpo4swapE
	.align		8
        /*0078*/ 	.dword	_ZN34_INTERNAL_cab192a3_4_k_cu_1bfc1b364cuda3std6ranges3__45__cpo9iter_moveE
	.align		8
        /*0080*/ 	.dword	_ZN34_INTERNAL_cab192a3_4_k_cu_1bfc1b364cuda3std6ranges3__45__cpo5beginE
	.align		8
        /*0088*/ 	.dword	_ZN34_INTERNAL_cab192a3_4_k_cu_1bfc1b364cuda3std6ranges3__45__cpo3endE
	.align		8
        /*0090*/ 	.dword	_ZN34_INTERNAL_cab192a3_4_k_cu_1bfc1b364cuda3std6ranges3__45__cpo6cbeginE
	.align		8
        /*0098*/ 	.dword	_ZN34_INTERNAL_cab192a3_4_k_cu_1bfc1b364cuda3std6ranges3__45__cpo4cendE
	.align		8
        /*00a0*/ 	.dword	_ZN34_INTERNAL_cab192a3_4_k_cu_1bfc1b364cuda3std6ranges3__45__cpo7advanceE
	.align		8
        /*00a8*/ 	.dword	_ZN34_INTERNAL_cab192a3_4_k_cu_1bfc1b364cuda3std6ranges3__45__cpo9iter_swapE
	.align		8
        /*00b0*/ 	.dword	_ZN34_INTERNAL_cab192a3_4_k_cu_1bfc1b364cuda3std6ranges3__45__cpo4nextE
	.align		8
        /*00b8*/ 	.dword	_ZN34_INTERNAL_cab192a3_4_k_cu_1bfc1b364cuda3std6ranges3__45__cpo4prevE
	.align		8
        /*00c0*/ 	.dword	_ZN34_INTERNAL_cab192a3_4_k_cu_1bfc1b364cuda3std6ranges3__45__cpo4dataE
	.align		8
        /*00c8*/ 	.dword	_ZN34_INTERNAL_cab192a3_4_k_cu_1bfc1b364cuda3std6ranges3__45__cpo5cdataE
	.align		8
        /*00d0*/ 	.dword	_ZN34_INTERNAL_cab192a3_4_k_cu_1bfc1b364cuda3std6ranges3__45__cpo4sizeE
	.align		8
        /*00d8*/ 	.dword	_ZN34_INTERNAL_cab192a3_4_k_cu_1bfc1b364cuda3std6ranges3__45__cpo5ssizeE
	.align		8
        /*00e0*/ 	.dword	_ZN34_INTERNAL_cab192a3_4_k_cu_1bfc1b364cuda3std6ranges3__45__cpo8distanceE
	.align		8
        /*00e8*/ 	.dword	_ZN34_INTERNAL_cab192a3_4_k_cu_1bfc1b366thrust24THRUST_300001_SM_1000_NS8cuda_cub3parE
	.align		8
        /*00f0*/ 	.dword	_ZN34_INTERNAL_cab192a3_4_k_cu_1bfc1b366thrust24THRUST_300001_SM_1000_NS8cuda_cub10par_nosyncE
	.align		8
        /*00f8*/ 	.dword	_ZN34_INTERNAL_cab192a3_4_k_cu_1bfc1b366thrust24THRUST_300001_SM_1000_NS6system6detail10sequential3seqE
	.align		8
        /*0100*/ 	.dword	_ZN34_INTERNAL_cab192a3_4_k_cu_1bfc1b366thrust24THRUST_300001_SM_1000_NS12placeholders2_1E
	.align		8
        /*0108*/ 	.dword	_ZN34_INTERNAL_cab192a3_4_k_cu_1bfc1b366thrust24THRUST_300001_SM_1000_NS12placeholders2_2E
	.align		8
        /*0110*/ 	.dword	_ZN34_INTERNAL_cab192a3_4_k_cu_1bfc1b366thrust24THRUST_300001_SM_1000_NS12placeholders2_3E
	.align		8
        /*0118*/ 	.dword	_ZN34_INTERNAL_cab192a3_4_k_cu_1bfc1b366thrust24THRUST_300001_SM_1000_NS12placeholders2_4E
	.align		8
        /*0120*/ 	.dword	_ZN34_INTERNAL_cab192a3_4_k_cu_1bfc1b366thrust24THRUST_300001_SM_1000_NS12placeholders2_5E
	.align		8
        /*0128*/ 	.dword	_ZN34_INTERNAL_cab192a3_4_k_cu_1bfc1b366thrust24THRUST_300001_SM_1000_NS12placeholders2_6E
	.align		8
        /*0130*/ 	.dword	_ZN34_INTERNAL_cab192a3_4_k_cu_1bfc1b366thrust24THRUST_300001_SM_1000_NS12placeholders2_7E
	.align		8
        /*0138*/ 	.dword	_ZN34_INTERNAL_cab192a3_4_k_cu_1bfc1b366thrust24THRUST_300001_SM_1000_NS12placeholders2_8E
	.align		8
        /*0140*/ 	.dword	_ZN34_INTERNAL_cab192a3_4_k_cu_1bfc1b366thrust24THRUST_300001_SM_1000_NS12placeholders2_9E
	.align		8
        /*0148*/ 	.dword	_ZN34_INTERNAL_cab192a3_4_k_cu_1bfc1b366thrust24THRUST_300001_SM_1000_NS12placeholders3_10E
	.align		8
        /*0150*/ 	.dword	_ZN34_INTERNAL_cab192a3_4_k_cu_1bfc1b366thrust24THRUST_300001_SM_1000_NS3seqE


//--------------------- .text._ZN3cub18CUB_300001_SM_10006detail9transform16transform_kernelINS2_10policy_hubILb1EN4cuda3std3__45tupleIJN6thrust24THRUST_300001_SM_1000_NS6detail15normal_iteratorINSA_10device_ptrIfEEEESF_EEEE10policy1000El13saxpy_functorSF_JPfSK_EEEvT0_iT1_T2_DpNS2_10kernel_argIT3_EE --------------------------
	.section	.text._ZN3cub18CUB_300001_SM_10006detail9transform16transform_kernelINS2_10policy_hubILb1EN4cuda3std3__45tupleIJN6thrust24THRUST_300001_SM_1000_NS6detail15normal_iteratorINSA_10device_ptrIfEEEESF_EEEE10policy1000El13saxpy_functorSF_JPfSK_EEEvT0_iT1_T2_DpNS2_10kernel_argIT3_EE,"ax",@progbits
	.align	128
        .global         _ZN3cub18CUB_300001_SM_10006detail9transform16transform_kernelINS2_10policy_hubILb1EN4cuda3std3__45tupleIJN6thrust24THRUST_300001_SM_1000_NS6detail15normal_iteratorINSA_10device_ptrIfEEEESF_EEEE10policy1000El13saxpy_functorSF_JPfSK_EEEvT0_iT1_T2_DpNS2_10kernel_argIT3_EE
        .type           _ZN3cub18CUB_300001_SM_10006detail9transform16transform_kernelINS2_10policy_hubILb1EN4cuda3std3__45tupleIJN6thrust24THRUST_300001_SM_1000_NS6detail15normal_iteratorINSA_10device_ptrIfEEEESF_EEEE10policy1000El13saxpy_functorSF_JPfSK_EEEvT0_iT1_T2_DpNS2_10kernel_argIT3_EE,@function
        .size           _ZN3cub18CUB_300001_SM_10006detail9transform16transform_kernelINS2_10policy_hubILb1EN4cuda3std3__45tupleIJN6thrust24THRUST_300001_SM_1000_NS6detail15normal_iteratorINSA_10device_ptrIfEEEESF_EEEE10policy1000El13saxpy_functorSF_JPfSK_EEEvT0_iT1_T2_DpNS2_10kernel_argIT3_EE,(.L_x_36 - _ZN3cub18CUB_300001_SM_10006detail9transform16transform_kernelINS2_10policy_hubILb1EN4cuda3std3__45tupleIJN6thrust24THRUST_300001_SM_1000_NS6detail15normal_iteratorINSA_10device_ptrIfEEEESF_EEEE10policy1000El13saxpy_functorSF_JPfSK_EEEvT0_iT1_T2_DpNS2_10kernel_argIT3_EE)
        .other          _ZN3cub18CUB_300001_SM_10006detail9transform16transform_kernelINS2_10policy_hubILb1EN4cuda3std3__45tupleIJN6thrust24THRUST_300001_SM_1000_NS6detail15normal_iteratorINSA_10device_ptrIfEEEESF_EEEE10policy1000El13saxpy_functorSF_JPfSK_EEEvT0_iT1_T2_DpNS2_10kernel_argIT3_EE,@"STO_CUDA_ENTRY STV_DEFAULT"
_ZN3cub18CUB_300001_SM_10006detail9transform16transform_kernelINS2_10policy_hubILb1EN4cuda3std3__45tupleIJN6thrust24THRUST_300001_SM_1000_NS6detail15normal_iteratorINSA_10device_ptrIfEEEESF_EEEE10policy1000El13saxpy_functorSF_JPfSK_EEEvT0_iT1_T2_DpNS2_10kernel_argIT3_EE:
.text._ZN3cub18CUB_300001_SM_10006detail9transform16transform_kernelINS2_10policy_hubILb1EN4cuda3std3__45tupleIJN6thrust24THRUST_300001_SM_1000_NS6detail15normal_iteratorINSA_10device_ptrIfEEEESF_EEEE10policy1000El13saxpy_functorSF_JPfSK_EEEvT0_iT1_T2_DpNS2_10kernel_argIT3_EE:
[----:B------:R-:W-:Y:S08]  /*0000*/  LDC R1, c[0x0][0x37c] ;  /* 0x0000df00ff017b82 */ /* 0x000ff00000000800 */
[----:B------:R-:W0:Y:S01]  /*0010*/  LDC R10, c[0x0][0x388] ;  /* 0x0000e200ff0a7b82 */ /* 0x000e220000000800 */
[----:B------:R-:W1:Y:S01]  /*0020*/  LDCU.64 UR4, c[0x0][0x380] ;  /* 0x00007000ff0477ac */ /* 0x000e620008000a00 */
[----:B------:R-:W2:Y:S01]  /*0030*/  S2R R7, SR_TID.X ;  /* 0x0000000000077919 */ /* 0x000ea20000002100 */
[----:B------:R-:W-:Y:S05]  /*0040*/  BSSY.RECONVERGENT B0, `(.L_x_0) ;  /* 0x0000029000007945 */ /* 0x000fea0003800200 */
[----:B------:R-:W3:Y:S01]  /*0050*/  S2UR UR12, SR_CTAID.X ;  /* 0x00000000000c79c3 */ /* 0x000ee20000002500 */
[----:B0-----:R-:W-:-:S04]  /*0060*/  SHF.L.U32 R5, R10, 0x7, RZ ;  /* 0x000000070a057819 */ /* 0x001fc800000006ff */
[----:B------:R-:W-:Y:S01]  /*0070*/  SHF.R.S32.HI R0, RZ, 0x1f, R5 ;  /* 0x0000001fff007819 */ /* 0x000fe20000011405 */
[----:B---3--:R-:W-:-:S04]  /*0080*/  IMAD.WIDE.U32 R2, R5, UR12, RZ ;  /* 0x0000000c05027c25 */ /* 0x008fc8000f8e00ff */
[----:B------:R-:W-:Y:S01]  /*0090*/  IMAD R9, R0, UR12, RZ ;  /* 0x0000000c00097c24 */ /* 0x000fe2000f8e02ff */
[----:B-1----:R-:W-:-:S03]  /*00a0*/  IADD3 R4, P1, PT, -R2, UR4, RZ ;  /* 0x0000000402047c10 */ /* 0x002fc6000ff3e1ff */
[----:B------:R-:W-:Y:S01]  /*00b0*/  IMAD.IADD R9, R3, 0x1, R9 ;  /* 0x0000000103097824 */ /* 0x000fe200078e0209 */
[----:B------:R-:W-:-:S04]  /*00c0*/  ISETP.LT.U32.AND P0, PT, R4, R5, PT ;  /* 0x000000050400720c */ /* 0x000fc80003f01070 */
[----:B------:R-:W-:-:S04]  /*00d0*/  IADD3.X R11, PT, PT, ~R9, UR5, RZ, P1, !PT ;  /* 0x00000005090b7c10 */ /* 0x000fc80008ffe5ff */
[----:B------:R-:W-:Y:S02]  /*00e0*/  ISETP.LT.AND.EX P0, PT, R11, R0, PT, P0 ;  /* 0x000000000b00720c */ /* 0x000fe40003f01300 */
[----:B--2---:R-:W-:Y:S02]  /*00f0*/  SHF.L.U32 R11, R7, 0x7, RZ ;  /* 0x00000007070b7819 */ /* 0x004fe400000006ff */
[----:B------:R-:W-:-:S05]  /*0100*/  SEL R0, R4, R5, P0 ;  /* 0x0000000504007207 */ /* 0x000fca0000000000 */
[----:B------:R-:W-:-:S05]  /*0110*/  IMAD.SHL.U32 R4, R0, 0x4, RZ ;  /* 0x0000000400047824 */ /* 0x000fca00078e00ff */
[----:B------:R-:W-:-:S13]  /*0120*/  ISETP.GE.AND P0, PT, R11, R4, PT ;  /* 0x000000040b00720c */ /* 0x000fda0003f06270 */
[----:B------:R-:W-:Y:S05]  /*0130*/  @P0 BRA `(.L_x_1) ;  /* 0x0000000000640947 */ /* 0x000fea0003800000 */
[----:B------:R-:W0:Y:S01]  /*0140*/  LDCU.64 UR4, c[0x0][0x398] ;  /* 0x00007300ff0477ac */ /* 0x000e220008000a00 */
[C---:B------:R-:W-:Y:S01]  /*0150*/  SHF.L.U32 R6, R2.reuse, 0x2, RZ ;  /* 0x0000000202067819 */ /* 0x040fe200000006ff */
[----:B------:R-:W-:Y:S01]  /*0160*/  BSSY.RECONVERGENT B1, `(.L_x_2) ;  /* 0x000000c000017945 */ /* 0x000fe20003800200 */
[----:B------:R-:W-:Y:S01]  /*0170*/  SHF.L.U64.HI R8, R2, 0x2, R9 ;  /* 0x0000000202087819 */ /* 0x000fe20000010209 */
[----:B------:R-:W-:Y:S01]  /*0180*/  IMAD.MOV.U32 R15, RZ, RZ, R11 ;  /* 0x000000ffff0f7224 */ /* 0x000fe200078e000b */
[----:B0-----:R-:W-:-:S04]  /*0190*/  IADD3 R12, P0, PT, R6, UR4, RZ ;  /* 0x00000004060c7c10 */ /* 0x001fc8000ff1e0ff */
[----:B------:R-:W-:-:S03]  /*01a0*/  IADD3.X R13, PT, PT, R8, UR5, RZ, P0, !PT ;  /* 0x00000005080d7c10 */ /* 0x000fc600087fe4ff */
[----:B------:R-:W-:-:S07]  /*01b0*/  IMAD.WIDE.U32 R12, R7, 0x80, R12 ;  /* 0x00000080070c7825 */ /* 0x000fce00078e000c */
.L_x_3:
[----:B------:R-:W-:Y:S01]  /*01c0*/  IADD3 R15, PT, PT, R15, 0x4000, RZ ;  /* 0x000040000f0f7810 */ /* 0x000fe20007ffe0ff */
[----:B------:R0:W-:Y:S03]  /*01d0*/  CCTL.E.PF2 [R12] ;  /* 0x000000000c00798f */ /* 0x0001e60000800100 */
[----:B------:R-:W-:Y:S02]  /*01e0*/  ISETP.GE.AND P0, PT, R15, R4, PT ;  /* 0x000000040f00720c */ /* 0x000fe40003f06270 */
[----:B0-----:R-:W-:-:S05]  /*01f0*/  IADD3 R12, P1, PT, R12, 0x4000, RZ ;  /* 0x000040000c0c7810 */ /* 0x001fca0007f3e0ff */
[----:B------:R-:W-:-:S06]  /*0200*/  IMAD.X R13, RZ, RZ, R13, P1 ;  /* 0x000000ffff0d7224 */ /* 0x000fcc00008e060d */
[----:B------:R-:W-:Y:S05]  /*0210*/  @!P0 BRA `(.L_x_3) ;  /* 0xfffffffc00e88947 */ /* 0x000fea000383ffff */
[----:B------:R-:W-:Y:S05]  /*0220*/  BSYNC.RECONVERGENT B1 ;  /* 0x0000000000017941 */ /* 0x000fea0003800200 */
.L_x_2:
[----:B------:R-:W0:Y:S02]  /*0230*/  LDCU.64 UR4, c[0x0][0x3a8] ;  /* 0x00007500ff0477ac */ /* 0x000e240008000a00 */
[----:B0-----:R-:W-:-:S04]  /*0240*/  IADD3 R12, P0, PT, R6, UR4, RZ ;  /* 0x00000004060c7c10 */ /* 0x001fc8000ff1e0ff */
[----:B------:R-:W-:-:S03]  /*0250*/  IADD3.X R13, PT, PT, R8, UR5, RZ, P0, !PT ;  /* 0x00000005080d7c10 */ /* 0x000fc600087fe4ff */
[----:B------:R-:W-:-:S07]  /*0260*/  IMAD.WIDE.U32 R12, R7, 0x80, R12 ;  /* 0x00000080070c7825 */ /* 0x000fce00078e000c */
.L_x_4:
[----:B------:R-:W-:Y:S01]  /*0270*/  IADD3 R11, PT, PT, R11, 0x4000, RZ ;  /* 0x000040000b0b7810 */ /* 0x000fe20007ffe0ff */
[----:B------:R0:W-:Y:S03]  /*0280*/  CCTL.E.PF2 [R12] ;  /* 0x000000000c00798f */ /* 0x0001e60000800100 */
[----:B------:R-:W-:Y:S02]  /*0290*/  ISETP.GE.AND P0, PT, R11, R4, PT ;  /* 0x000000040b00720c */ /* 0x000fe40003f06270 */
[----:B0-----:R-:W-:-:S05]  /*02a0*/  IADD3 R12, P1, PT, R12, 0x4000, RZ ;  /* 0x000040000c0c7810 */ /* 0x001fca0007f3e0ff */
[----:B------:R-:W-:-:S06]  /*02b0*/  IMAD.X R13, RZ, RZ, R13, P1 ;  /* 0x000000ffff0d7224 */ /* 0x000fcc00008e060d */
[----:B------:R-:W-:Y:S05]  /*02c0*/  @!P0 BRA `(.L_x_4) ;  /* 0xfffffffc00e88947 */ /* 0x000fea000383ffff */
.L_x_1:
[----:B------:R-:W-:Y:S05]  /*02d0*/  BSYNC.RECONVERGENT B0 ;  /* 0x0000000000007941 */ /* 0x000fea0003800200 */
.L_x_0:
[----:B------:R-:W0:Y:S01]  /*02e0*/  LDCU.128 UR8, c[0x0][0x390] ;  /* 0x00007200ff0877ac */ /* 0x000e220008000c00 */
[----:B------:R-:W-:Y:S02]  /*02f0*/  ISETP.NE.AND P0, PT, R5, R0, PT ;  /* 0x000000000500720c */ /* 0x000fe40003f05270 */
[C---:B------:R-:W-:Y:S01]  /*0300*/  SHF.L.U32 R8, R2.reuse, 0x2, RZ ;  /* 0x0000000202087819 */ /* 0x040fe200000006ff */
[----:B------:R-:W1:Y:S01]  /*0310*/  LDCU.64 UR6, c[0x0][0x3a8] ;  /* 0x00007500ff0677ac */ /* 0x000e620008000a00 */
[----:B------:R-:W-:Y:S02]  /*0320*/  SHF.L.U64.HI R9, R2, 0x2, R9 ;  /* 0x0000000202097819 */ /* 0x000fe40000010209 */
[C---:B------:R-:W-:Y:S01]  /*0330*/  R2UR UR13, R8.reuse ;  /* 0x00000000080d72ca */ /* 0x040fe200000e0000 */
[----:B------:R-:W2:Y:S01]  /*0340*/  LDCU.64 UR14, c[0x0][0x358] ;  /* 0x00006b00ff0e77ac */ /* 0x000ea20008000a00 */
[----:B------:R-:W-:Y:S02]  /*0350*/  R2UR UR16, R9 ;  /* 0x00000000091072ca */ /* 0x000fe400000e0000 */
[----:B0-----:R-:W-:-:S02]  /*0360*/  IADD3 R2, P2, PT, R8, UR10, RZ ;  /* 0x0000000a08027c10 */ /* 0x001fc4000ff5e0ff */
[C---:B-1----:R-:W-:Y:S02]  /*0370*/  IADD3 R4, P3, PT, R8.reuse, UR6, RZ ;  /* 0x0000000608047c10 */ /* 0x042fe4000ff7e0ff */
[----:B------:R-:W-:Y:S02]  /*0380*/  IADD3 R8, P1, PT, R8, UR8, RZ ;  /* 0x0000000808087c10 */ /* 0x000fe4000ff3e0ff */
[C---:B------:R-:W-:Y:S02]  /*0390*/  IADD3.X R3, PT, PT, R9.reuse, UR11, RZ, P2, !PT ;  /* 0x0000000b09037c10 */ /* 0x040fe400097fe4ff */
[C---:B------:R-:W-:Y:S02]  /*03a0*/  IADD3.X R5, PT, PT, R9.reuse, UR7, RZ, P3, !PT ;  /* 0x0000000709057c10 */ /* 0x040fe40009ffe4ff */
[----:B------:R-:W-:Y:S01]  /*03b0*/  IADD3.X R9, PT, PT, R9, UR9, RZ, P1, !PT ;  /* 0x0000000909097c10 */ /* 0x000fe20008ffe4ff */
[----:B--2---:R-:W-:Y:S06]  /*03c0*/  @!P0 BRA `(.L_x_5) ;  /* 0x0000000c00888947 */ /* 0x004fec0003800000 */
[----:B------:R-:W-:-:S13]  /*03d0*/  ISETP.GE.AND P0, PT, R10, 0x1, PT ;  /* 0x000000010a00780c */ /* 0x000fda0003f06270 */
[----:B------:R-:W-:Y:S05]  /*03e0*/  @!P0 EXIT ;  /* 0x000000000000894d */ /* 0x000fea0003800000 */
[C---:B------:R-:W-:Y:S01]  /*03f0*/  ISETP.GE.U32.AND P0, PT, R10.reuse, 0x8, PT ;  /* 0x000000080a00780c */ /* 0x040fe20003f06070 */
[----:B------:R-:W-:Y:S01]  /*0400*/  IMAD.MOV.U32 R6, RZ, RZ, RZ ;  /* 0x000000ffff067224 */ /* 0x000fe200078e00ff */
[----:B------:R-:W-:-:S11]  /*0410*/  LOP3.LUT R20, R10, 0x7, RZ, 0xc0, !PT ;  /* 0x000000070a147812 */ /* 0x000fd600078ec0ff */
[----:B------:R-:W-:Y:S05]  /*0420*/  @!P0 BRA `(.L_x_6) ;  /* 0x0000000800148947 */ /* 0x000fea0003800000 */
[----:B------:R-:W-:-:S13]  /*0430*/  ISETP.GE.AND P0, PT, R7, R0, PT ;  /* 0x000000000700720c */ /* 0x000fda0003f06270 */
[C---:B------:R-:W-:Y:S01]  /*0440*/  @!P0 IMAD.WIDE.U32 R16, R7.reuse, 0x4, R2 ;  /* 0x0000000407108825 */ /* 0x040fe200078e0002 */
[----:B------:R-:W0:Y:S03]  /*0450*/  @!P0 LDC R11, c[0x0][0x38c] ;  /* 0x0000e300ff0b8b82 */ /* 0x000e260000000800 */
[C---:B------:R-:W-:Y:S02]  /*0460*/  @!P0 IMAD.WIDE.U32 R22, R7.reuse, 0x4, R4 ;  /* 0x0000000407168825 */ /* 0x040fe400078e0004 */
[----:B------:R-:W0:Y:S04]  /*0470*/  @!P0 LDG.E R16, desc[UR14][R16.64] ;  /* 0x0000000e10108981 */ /* 0x000e28000c1e1900 */
[----:B------:R1:W0:Y:S01]  /*0480*/  @!P0 LDG.E R23, desc[UR14][R22.64] ;  /* 0x0000000e16178981 */ /* 0x000222000c1e1900 */
[C---:B------:R-:W-:Y:S01]  /*0490*/  IADD3 R21, PT, PT, R7.reuse, 0x80, RZ ;  /* 0x0000008007157810 */ /* 0x040fe20007ffe0ff */
[----:B------:R-:W-:-:S03]  /*04a0*/  @!P0 IMAD.WIDE.U32 R18, R7, 0x4, R8 ;  /* 0x0000000407128825 */ /* 0x000fc600078e0008 */
[C---:B------:R-:W-:Y:S01]  /*04b0*/  ISETP.GE.AND P1, PT, R21.reuse, R0, PT ;  /* 0x000000001500720c */ /* 0x040fe20003f26270 */
[----:B------:R-:W-:-:S04]  /*04c0*/  IMAD.WIDE R14, R21, 0x4, R2 ;  /* 0x00000004150e7825 */ /* 0x000fc800078e0202 */
[----:B------:R-:W-:-:S08]  /*04d0*/  IMAD.WIDE R12, R21, 0x4, R4 ;  /* 0x00000004150c7825 */ /* 0x000fd000078e0204 */
[----:B-1----:R-:W1:Y:S01]  /*04e0*/  @!P1 LDC R22, c[0x0][0x38c] ;  /* 0x0000e300ff169b82 */ /* 0x002e620000000800 */
[----:B0-----:R-:W-:-:S05]  /*04f0*/  @!P0 FFMA R11, R16, R11, R23 ;  /* 0x0000000b100b8223 */ /* 0x001fca0000000017 */
[----:B------:R0:W-:Y:S04]  /*0500*/  @!P0 STG.E desc[UR14][R18.64], R11 ;  /* 0x0000000b12008986 */ /* 0x0001e8000c10190e */
[----:B------:R-:W1:Y:S04]  /*0510*/  @!P1 LDG.E R6, desc[UR14][R14.64] ;  /* 0x0000000e0e069981 */ /* 0x000e68000c1e1900 */
[----:B------:R-:W1:Y:S01]  /*0520*/  @!P1 LDG.E R25, desc[UR14][R12.64] ;  /* 0x0000000e0c199981 */ /* 0x000e62000c1e1900 */
[----:B------:R-:W-:-:S05]  /*0530*/  VIADD R17, R7, 0x100 ;  /* 0x0000010007117836 */ /* 0x000fca0000000000 */
[----:B------:R-:W-:Y:S01]  /*0540*/  ISETP.GE.AND P0, PT, R17, R0, PT ;  /* 0x000000001100720c */ /* 0x000fe20003f06270 */
[----:B------:R-:W-:-:S12]  /*0550*/  IMAD.WIDE R16, R21, 0x4, R8 ;  /* 0x0000000415107825 */ /* 0x000fd800078e0208 */
[----:B0-----:R-:W0:Y:S01]  /*0560*/  @!P0 LDC R18, c[0x0][0x38c] ;  /* 0x0000e300ff128b82 */ /* 0x001e220000000800 */
[----:B-1----:R-:W-:-:S05]  /*0570*/  @!P1 FFMA R25, R6, R22, R25 ;  /* 0x0000001606199223 */ /* 0x002fca0000000019 */
[----:B------:R-:W-:Y:S04]  /*0580*/  @!P1 STG.E desc[UR14][R16.64], R25 ;  /* 0x0000001910009986 */ /* 0x000fe8000c10190e */
[----:B------:R-:W0:Y:S04]  /*0590*/  @!P0 LDG.E R6, desc[UR14][R14.64+0x200] ;  /* 0x0002000e0e068981 */ /* 0x000e28000c1e1900 */
[----:B------:R-:W0:Y:S01]  /*05a0*/  @!P0 LDG.E R21, desc[UR14][R12.64+0x200] ;  /* 0x0002000e0c158981 */ /* 0x000e22000c1e1900 */
[----:B------:R-:W-:-:S04]  /*05b0*/  IADD3 R11, PT, PT, R7, 0x180, RZ ;  /* 0x00000180070b7810 */ /* 0x000fc80007ffe0ff */
[----:B------:R-:W-:Y:S01]  /*05c0*/  ISETP.GE.AND P1, PT, R11, R0, PT ;  /* 0x000000000b00720c */ /* 0x000fe20003f26270 */
[----:B------:R-:W-:Y:S02]  /*05d0*/  VIADD R19, R7, 0x200 ;  /* 0x0000020007137836 */ /* 0x000fe40000000000 */
[----:B0-----:R-:W-:-:S10]  /*05e0*/  @!P0 FFMA R21, R6, R18, R21 ;  /* 0x0000001206158223 */ /* 0x001fd40000000015 */
[----:B------:R-:W0:Y:S01]  /*05f0*/  @!P1 LDC R18, c[0x0][0x38c] ;  /* 0x0000e300ff129b82 */ /* 0x000e220000000800 */
[----:B------:R1:W-:Y:S04]  /*0600*/  @!P0 STG.E desc[UR14][R16.64+0x200], R21 ;  /* 0x0002001510008986 */ /* 0x0003e8000c10190e */
[----:B------:R-:W0:Y:S04]  /*0610*/  @!P1 LDG.E R6, desc[UR14][R14.64+0x400] ;  /* 0x0004000e0e069981 */ /* 0x000e28000c1e1900 */
[----:B------:R-:W0:Y:S01]  /*0620*/  @!P1 LDG.E R11, desc[UR14][R12.64+0x400] ;  /* 0x0004000e0c0b9981 */ /* 0x000e22000c1e1900 */
[----:B------:R-:W-:-:S02]  /*0630*/  ISETP.GE.AND P0, PT, R19, R0, PT ;  /* 0x000000001300720c */ /* 0x000fc40003f06270 */
[----:B-1----:R-:W-:Y:S01]  /*0640*/  IADD3 R21, PT, PT, R7, 0x280, RZ ;  /* 0x0000028007157810 */ /* 0x002fe20007ffe0ff */
[----:B0-----:R-:W-:-:S10]  /*0650*/  @!P1 FFMA R11, R6, R18, R11 ;  /* 0x00000012060b9223 */ /* 0x001fd4000000000b */
[----:B------:R-:W0:Y:S01]  /*0660*/  @!P0 LDC R18, c[0x0][0x38c] ;  /* 0x0000e300ff128b82 */ /* 0x000e220000000800 */
[----:B------:R1:W-:Y:S04]  /*0670*/  @!P1 STG.E desc[UR14][R16.64+0x400], R11 ;  /* 0x0004000b10009986 */ /* 0x0003e8000c10190e */
[----:B------:R-:W0:Y:S04]  /*0680*/  @!P0 LDG.E R6, desc[UR14][R14.64+0x600] ;  /* 0x0006000e0e068981 */ /* 0x000e28000c1e1900 */
[----:B------:R-:W0:Y:S01]  /*0690*/  @!P0 LDG.E R19, desc[UR14][R12.64+0x600] ;  /* 0x0006000e0c138981 */ /* 0x000e22000c1e1900 */
[----:B------:R-:W-:Y:S01]  /*06a0*/  ISETP.GE.AND P1, PT, R21, R0, PT ;  /* 0x000000001500720c */ /* 0x000fe20003f26270 */
[----:B-1----:R-:W-:-:S02]  /*06b0*/  VIADD R11, R7, 0x300 ;  /* 0x00000300070b7836 */ /* 0x002fc40000000000 */
        /* <DEDUP_REMOVED lines=13> */
[----:B0-----:R-:W-:-:S12]  /*0790*/  @!P0 FFMA R11, R6, R18, R11 ;  /* 0x00000012060b8223 */ /* 0x001fd8000000000b */
[----:B------:R-:W0:Y:S01]  /*07a0*/  @!P1 LDC R18, c[0x0][0x38c] ;  /* 0x0000e300ff129b82 */ /* 0x000e220000000800 */
[----:B------:R1:W-:Y:S04]  /*07b0*/  @!P0 STG.E desc[UR14][R16.64+0xa00], R11 ;  /* 0x000a000b10008986 */ /* 0x0003e8000c10190e */
[----:B------:R-:W0:Y:S04]  /*07c0*/  @!P1 LDG.E R6, desc[UR14][R14.64+0xc00] ;  /* 0x000c000e0e069981 */ /* 0x000e28000c1e1900 */
[----:B------:R-:W0:Y:S02]  /*07d0*/  @!P1 LDG.E R19, desc[UR14][R12.64+0xc00] ;  /* 0x000c000e0c139981 */ /* 0x000e24000c1e1900 */
[----:B0-----:R-:W-:Y:S01]  /*07e0*/  @!P1 FFMA R19, R6, R18, R19 ;  /* 0x0000001206139223 */ /* 0x001fe20000000013 */
[----:B------:R-:W-:-:S04]  /*07f0*/  LOP3.LUT R6, R10, 0x7ffffff8, RZ, 0xc0, !PT ;  /* 0x7ffffff80a067812 */ /* 0x000fc800078ec0ff */
[----:B------:R1:W-:Y:S01]  /*0800*/  @!P1 STG.E desc[UR14][R16.64+0xc00], R19 ;  /* 0x000c001310009986 */ /* 0x0003e2000c10190e */
[----:B------:R-:W-:-:S13]  /*0810*/  ISETP.NE.AND P0, PT, R6, 0x8, PT ;  /* 0x000000080600780c */ /* 0x000fda0003f05270 */
[----:B-1----:R-:W-:Y:S05]  /*0820*/  @!P0 BRA `(.L_x_6) ;  /* 0x0000000400148947 */ /* 0x002fea0003800000 */
[----:B------:R-:W-:Y:S01]  /*0830*/  IMAD.MOV.U32 R16, RZ, RZ, 0x8 ;  /* 0x00000008ff107424 */ /* 0x000fe200078e00ff */
[----:B------:R-:W0:Y:S06]  /*0840*/  LDCU UR4, c[0x0][0x38c] ;  /* 0x00007180ff0477ac */ /* 0x000e2c0008000800 */
.L_x_9:
[----:B-1----:R-:W-:-:S04]  /*0850*/  LEA R17, R16, R7, 0x7 ;  /* 0x0000000710117211 */ /* 0x002fc800078e38ff */
[----:B------:R-:W-:-:S13]  /*0860*/  ISETP.GE.AND P0, PT, R17, R0, PT ;  /* 0x000000001100720c */ /* 0x000fda0003f06270 */
[C---:B------:R-:W-:Y:S01]  /*0870*/  @!P0 IMAD.WIDE.U32 R10, R17.reuse, 0x4, R2 ;  /* 0x00000004110a8825 */ /* 0x040fe200078e0002 */
[----:B------:R-:W1:Y:S03]  /*0880*/  @!P0 LDC R27, c[0x0][0x38c] ;  /* 0x0000e300ff1b8b82 */ /* 0x000e660000000800 */
[C---:B------:R-:W-:Y:S02]  /*0890*/  @!P0 IMAD.WIDE.U32 R22, R17.reuse, 0x4, R4 ;  /* 0x0000000411168825 */ /* 0x040fe400078e0004 */
[----:B------:R-:W1:Y:S04]  /*08a0*/  @!P0 LDG.E R10, desc[UR14][R10.64] ;  /* 0x0000000e0a0a8981 */ /* 0x000e68000c1e1900 */
[----:B------:R2:W1:Y:S01]  /*08b0*/  @!P0 LDG.E R23, desc[UR14][R22.64] ;  /* 0x0000000e16178981 */ /* 0x000462000c1e1900 */
[----:B------:R-:W-:-:S02]  /*08c0*/  VIADD R25, R17, 0x80 ;  /* 0x0000008011197836 */ /* 0x000fc40000000000 */
[----:B------:R-:W-:-:S03]  /*08d0*/  @!P0 IMAD.WIDE.U32 R18, R17, 0x4, R8 ;  /* 0x0000000411128825 */ /* 0x000fc600078e0008 */
[C---:B------:R-:W-:Y:S01]  /*08e0*/  ISETP.GE.AND P1, PT, R25.reuse, R0, PT ;  /* 0x000000001900720c */ /* 0x040fe20003f26270 */
[----:B------:R-:W-:-:S04]  /*08f0*/  IMAD.WIDE R14, R25, 0x4, R2 ;  /* 0x00000004190e7825 */ /* 0x000fc800078e0202 */
[----:B------:R-:W-:-:S08]  /*0900*/  IMAD.WIDE R12, R25, 0x4, R4 ;  /* 0x00000004190c7825 */ /* 0x000fd000078e0204 */
[----:B--2---:R-:W2:Y:S01]  /*0910*/  @!P1 LDC R22, c[0x0][0x38c] ;  /* 0x0000e300ff169b82 */ /* 0x004ea20000000800 */
[----:B-1----:R-:W-:-:S05]  /*0920*/  @!P0 FFMA R27, R10, R27, R23 ;  /* 0x0000001b0a1b8223 */ /* 0x002fca0000000017 */
[----:B------:R1:W-:Y:S04]  /*0930*/  @!P0 STG.E desc[UR14][R18.64], R27 ;  /* 0x0000001b12008986 */ /* 0x0003e8000c10190e */
[----:B------:R-:W2:Y:S04]  /*0940*/  @!P1 LDG.E R21, desc[UR14][R14.64] ;  /* 0x0000000e0e159981 */ /* 0x000ea8000c1e1900 */
[----:B------:R-:W2:Y:S01]  /*0950*/  @!P1 LDG.E R24, desc[UR14][R12.64] ;  /* 0x0000000e0c189981 */ /* 0x000ea2000c1e1900 */
[----:B------:R-:W-:-:S04]  /*0960*/  IADD3 R11, PT, PT, R17, 0x100, RZ ;  /* 0x00000100110b7810 */ /* 0x000fc80007ffe0ff */
[----:B------:R-:W-:Y:S01]  /*0970*/  ISETP.GE.AND P0, PT, R11, R0, PT ;  /* 0x000000000b00720c */ /* 0x000fe20003f06270 */
[----:B------:R-:W-:-:S12]  /*0980*/  IMAD.WIDE R10, R25, 0x4, R8 ;  /* 0x00000004190a7825 */ /* 0x000fd800078e0208 */
[----:B------:R-:W3:Y:S01]  /*0990*/  @!P0 LDC R23, c[0x0][0x38c] ;  /* 0x0000e300ff178b82 */ /* 0x000ee20000000800 */
[----:B--2---:R-:W-:-:S05]  /*09a0*/  @!P1 FFMA R25, R21, R22, R24 ;  /* 0x0000001615199223 */ /* 0x004fca0000000018 */
[----:B------:R2:W-:Y:S04]  /*09b0*/  @!P1 STG.E desc[UR14][R10.64], R25 ;  /* 0x000000190a009986 */ /* 0x0005e8000c10190e */
[----:B------:R-:W3:Y:S04]  /*09c0*/  @!P0 LDG.E R21, desc[UR14][R14.64+0x200] ;  /* 0x0002000e0e158981 */ /* 0x000ee8000c1e1900 */
[----:B------:R-:W3:Y:S01]  /*09d0*/  @!P0 LDG.E R22, desc[UR14][R12.64+0x200] ;  /* 0x0002000e0c168981 */ /* 0x000ee2000c1e1900 */
[----:B-1----:R-:W-:-:S05]  /*09e0*/  VIADD R19, R17, 0x180 ;  /* 0x0000018011137836 */ /* 0x002fca0000000000 */
[----:B------:R-:W-:Y:S01]  /*09f0*/  ISETP.GE.AND P1, PT, R19, R0, PT ;  /* 0x000000001300720c */ /* 0x000fe20003f26270 */
[----:B---3--:R-:W-:-:S12]  /*0a00*/  @!P0 FFMA R23, R21, R23, R22 ;  /* 0x0000001715178223 */ /* 0x008fd80000000016 */
[----:B------:R-:W2:Y:S01]  /*0a10*/  @!P1 LDC R22, c[0x0][0x38c] ;  /* 0x0000e300ff169b82 */ /* 0x000ea20000000800 */
[----:B------:R1:W-:Y:S04]  /*0a20*/  @!P0 STG.E desc[UR14][R10.64+0x200], R23 ;  /* 0x000200170a008986 */ /* 0x0003e8000c10190e */
[----:B------:R-:W2:Y:S04]  /*0a30*/  @!P1 LDG.E R18, desc[UR14][R14.64+0x400] ;  /* 0x0004000e0e129981 */ /* 0x000ea8000c1e1900 */
[----:B------:R-:W2:Y:S01]  /*0a40*/  @!P1 LDG.E R21, desc[UR14][R12.64+0x400] ;  /* 0x0004000e0c159981 */ /* 0x000ea2000c1e1900 */
[----:B------:R-:W-:-:S04]  /*0a50*/  IADD3 R19, PT, PT, R17, 0x200, RZ ;  /* 0x0000020011137810 */ /* 0x000fc80007ffe0ff */
[----:B------:R-:W-:Y:S01]  /*0a60*/  ISETP.GE.AND P0, PT, R19, R0, PT ;  /* 0x000000001300720c */ /* 0x000fe20003f06270 */
[----:B------:R-:W-:Y:S02]  /*0a70*/  VIADD R19, R17, 0x280 ;  /* 0x0000028011137836 */ /* 0x000fe40000000000 */
[----:B--2---:R-:W-:-:S10]  /*0a80*/  @!P1 FFMA R25, R18, R22, R21 ;  /* 0x0000001612199223 */ /* 0x004fd40000000015 */
[----:B------:R-:W1:Y:S01]  /*0a90*/  @!P0 LDC R22, c[0x0][0x38c] ;  /* 0x0000e300ff168b82 */ /* 0x000e620000000800 */
[----:B------:R2:W-:Y:S04]  /*0aa0*/  @!P1 STG.E desc[UR14][R10.64+0x400], R25 ;  /* 0x000400190a009986 */ /* 0x0005e8000c10190e */
[----:B------:R-:W1:Y:S04]  /*0ab0*/  @!P0 LDG.E R18, desc[UR14][R14.64+0x600] ;  /* 0x0006000e0e128981 */ /* 0x000e68000c1e1900 */
[----:B------:R-:W1:Y:S01]  /*0ac0*/  @!P0 LDG.E R21, desc[UR14][R12.64+0x600] ;  /* 0x0006000e0c158981 */ /* 0x000e62000c1e1900 */
[----:B------:R-:W-:-:S02]  /*0ad0*/  ISETP.GE.AND P1, PT, R19, R0, PT ;  /* 0x000000001300720c */ /* 0x000fc40003f26270 */
[----:B------:R-:W-:Y:S01]  /*0ae0*/  IADD3 R19, PT, PT, R17, 0x300, RZ ;  /* 0x0000030011137810 */ /* 0x000fe20007ffe0ff */
[----:B-1----:R-:W-:-:S10]  /*0af0*/  @!P0 FFMA R23, R18, R22, R21 ;  /* 0x0000001612178223 */ /* 0x002fd40000000015 */
[----:B------:R-:W1:Y:S01]  /*0b00*/  @!P1 LDC R22, c[0x0][0x38c] ;  /* 0x0000e300ff169b82 */ /* 0x000e620000000800 */
[----:B------:R2:W-:Y:S04]  /*0b10*/  @!P0 STG.E desc[UR14][R10.64+0x600], R23 ;  /* 0x000600170a008986 */ /* 0x0005e8000c10190e */
[----:B------:R-:W1:Y:S04]  /*0b20*/  @!P1 LDG.E R18, desc[UR14][R14.64+0x800] ;  /* 0x0008000e0e129981 */ /* 0x000e68000c1e1900 */
[----:B------:R-:W1:Y:S01]  /*0b30*/  @!P1 LDG.E R21, desc[UR14][R12.64+0x800] ;  /* 0x0008000e0c159981 */ /* 0x000e62000c1e1900 */
[----:B------:R-:W-:Y:S01]  /*0b40*/  ISETP.GE.AND P0, PT, R19, R0, PT ;  /* 0x000000001300720c */ /* 0x000fe20003f06270 */
[----:B-1----:R-:W-:-:S12]  /*0b50*/  @!P1 FFMA R21, R18, R22, R21 ;  /* 0x0000001612159223 */ /* 0x002fd80000000015 */
[----:B------:R-:W1:Y:S01]  /*0b60*/  @!P0 LDC R22, c[0x0][0x38c] ;  /* 0x0000e300ff168b82 */ /* 0x000e620000000800 */
[----:B------:R2:W-:Y:S04]  /*0b70*/  @!P1 STG.E desc[UR14][R10.64+0x800], R21 ;  /* 0x000800150a009986 */ /* 0x0005e8000c10190e */
[----:B------:R-:W1:Y:S04]  /*0b80*/  @!P0 LDG.E R18, desc[UR14][R14.64+0xa00] ;  /* 0x000a000e0e128981 */ /* 0x000e68000c1e1900 */
[----:B------:R-:W1:Y:S01]  /*0b90*/  @!P0 LDG.E R19, desc[UR14][R12.64+0xa00] ;  /* 0x000a000e0c138981 */ /* 0x000e62000c1e1900 */
[----:B------:R-:W-:Y:S01]  /*0ba0*/  VIADD R17, R17, 0x380 ;  /* 0x0000038011117836 */ /* 0x000fe20000000000 */
[----:B------:R-:W-:Y:S01]  /*0bb0*/  IADD3 R16, PT, PT, R16, 0x8, RZ ;  /* 0x0000000810107810 */ /* 0x000fe20007ffe0ff */
[----:B------:R-:W-:Y:S03]  /*0bc0*/  BSSY.RECONVERGENT B0, `(.L_x_7) ;  /* 0x000000a000007945 */ /* 0x000fe60003800200 */
[----:B------:R-:W-:Y:S01]  /*0bd0*/  ISETP.NE.AND P1, PT, R16, R6, PT ;  /* 0x000000061000720c */ /* 0x000fe20003f25270 */
[----:B-1----:R-:W-:-:S05]  /*0be0*/  @!P0 FFMA R19, R18, R22, R19 ;  /* 0x0000001612138223 */ /* 0x002fca0000000013 */
[----:B------:R2:W-:Y:S01]  /*0bf0*/  @!P0 STG.E desc[UR14][R10.64+0xa00], R19 ;  /* 0x000a00130a008986 */ /* 0x0005e2000c10190e */
[----:B------:R-:W-:-:S13]  /*0c00*/  ISETP.GE.AND P0, PT, R17, R0, PT ;  /* 0x000000001100720c */ /* 0x000fda0003f06270 */
[----:B--2---:R-:W-:Y:S05]  /*0c10*/  @P0 BRA `(.L_x_8) ;  /* 0x0000000000100947 */ /* 0x004fea0003800000 */
[----:B------:R-:W0:Y:S04]  /*0c20*/  LDG.E R14, desc[UR14][R14.64+0xc00] ;  /* 0x000c000e0e0e7981 */ /* 0x000e28000c1e1900 */
[----:B------:R-:W0:Y:S02]  /*0c30*/  LDG.E R13, desc[UR14][R12.64+0xc00] ;  /* 0x000c000e0c0d7981 */ /* 0x000e24000c1e1900 */
[----:B0-----:R-:W-:-:S05]  /*0c40*/  FFMA R17, R14, UR4, R13 ;  /* 0x000000040e117c23 */ /* 0x001fca000800000d */
[----:B------:R1:W-:Y:S02]  /*0c50*/  STG.E desc[UR14][R10.64+0xc00], R17 ;  /* 0x000c00110a007986 */ /* 0x0003e4000c10190e */
.L_x_8:
[----:B0-----:R-:W-:Y:S05]  /*0c60*/  BSYNC.RECONVERGENT B0 ;  /* 0x0000000000007941 */ /* 0x001fea0003800200 */
.L_x_7:
[----:B------:R-:W-:Y:S05]  /*0c70*/  @P1 BRA `(.L_x_9) ;  /* 0xfffffff800f41947 */ /* 0x000fea000383ffff */
.L_x_6:
[----:B------:R-:W-:-:S13]  /*0c80*/  ISETP.NE.AND P0, PT, R20, RZ, PT ;  /* 0x000000ff1400720c */ /* 0x000fda0003f05270 */
[----:B------:R-:W-:Y:S05]  /*0c90*/  @!P0 EXIT ;  /* 0x000000000000894d */ /* 0x000fea0003800000 */
[----:B-1----:R-:W0:Y:S01]  /*0ca0*/  LDC R10, c[0x0][0x388] ;  /* 0x0000e200ff0a7b82 */ /* 0x002e220000000800 */
[----:B------:R-:W-:Y:S02]  /*0cb0*/  ISETP.GE.U32.AND P1, PT, R20, 0x4, PT ;  /* 0x000000041400780c */ /* 0x000fe40003f26070 */
[----:B0-----:R-:W-:-:S04]  /*0cc0*/  LOP3.LUT R22, R10, 0x3, RZ, 0xc0, !PT ;  /* 0x000000030a167812 */ /* 0x001fc800078ec0ff */
[----:B------:R-:W-:-:S07]  /*0cd0*/  ISETP.NE.AND P0, PT, R22, RZ, PT ;  /* 0x000000ff1600720c */ /* 0x000fce0003f05270 */
[----:B------:R-:W-:Y:S06]  /*0ce0*/  @!P1 BRA `(.L_x_10) ;  /* 0x0000000000a49947 */ /* 0x000fec0003800000 */
[----:B------:R-:W-:-:S05]  /*0cf0*/  IMAD R11, R6, 0x80, R7 ;  /* 0x00000080060b7824 */ /* 0x000fca00078e0207 */
[----:B------:R-:W-:-:S13]  /*0d00*/  ISETP.GE.AND P1, PT, R11, R0, PT ;  /* 0x000000000b00720c */ /* 0x000fda0003f26270 */
[C---:B------:R-:W-:Y:S01]  /*0d10*/  @!P1 IMAD.WIDE R14, R11.reuse, 0x4, R2 ;  /* 0x000000040b0e9825 */ /* 0x040fe200078e0202 */
[----:B------:R-:W0:Y:S03]  /*0d20*/  @!P1 LDC R23, c[0x0][0x38c] ;  /* 0x0000e300ff179b82 */ /* 0x000e260000000800 */
[C---:B------:R-:W-:Y:S02]  /*0d30*/  @!P1 IMAD.WIDE R18, R11.reuse, 0x4, R4 ;  /* 0x000000040b129825 */ /* 0x040fe400078e0204 */
[----:B------:R-:W0:Y:S04]  /*0d40*/  @!P1 LDG.E R14, desc[UR14][R14.64] ;  /* 0x0000000e0e0e9981 */ /* 0x000e28000c1e1900 */
[----:B------:R-:W0:Y:S01]  /*0d50*/  @!P1 LDG.E R19, desc[UR14][R18.64] ;  /* 0x0000000e12139981 */ /* 0x000e22000c1e1900 */
[C---:B------:R-:W-:Y:S01]  /*0d60*/  IADD3 R25, PT, PT, R11.reuse, 0x80, RZ ;  /* 0x000000800b197810 */ /* 0x040fe20007ffe0ff */
[----:B------:R-:W-:-:S03]  /*0d70*/  @!P1 IMAD.WIDE R12, R11, 0x4, R8 ;  /* 0x000000040b0c9825 */ /* 0x000fc600078e0208 */
[----:B------:R-:W-:-:S13]  /*0d80*/  ISETP.GE.AND P2, PT, R25, R0, PT ;  /* 0x000000001900720c */ /* 0x000fda0003f46270 */
[C---:B------:R-:W-:Y:S01]  /*0d90*/  @!P2 IMAD.WIDE R20, R25.reuse, 0x4, R2 ;  /* 0x000000041914a825 */ /* 0x040fe200078e0202 */
[----:B------:R-:W1:Y:S03]  /*0da0*/  @!P2 LDC R27, c[0x0][0x38c] ;  /* 0x0000e300ff1bab82 */ /* 0x000e660000000800 */
[----:B------:R-:W-:-:S04]  /*0db0*/  @!P2 IMAD.WIDE R16, R25, 0x4, R4 ;  /* 0x000000041910a825 */ /* 0x000fc800078e0204 */
[----:B0-----:R-:W-:-:S05]  /*0dc0*/  @!P1 FFMA R23, R14, R23, R19 ;  /* 0x000000170e179223 */ /* 0x001fca0000000013 */
[----:B------:R0:W-:Y:S04]  /*0dd0*/  @!P1 STG.E desc[UR14][R12.64], R23 ;  /* 0x000000170c009986 */ /* 0x0001e8000c10190e */
[----:B------:R-:W1:Y:S04]  /*0de0*/  @!P2 LDG.E R20, desc[UR14][R20.64] ;  /* 0x0000000e1414a981 */ /* 0x000e68000c1e1900 */
[----:B------:R2:W1:Y:S01]  /*0df0*/  @!P2 LDG.E R17, desc[UR14][R16.64] ;  /* 0x0000000e1011a981 */ /* 0x000462000c1e1900 */
[----:B------:R-:W-:Y:S02]  /*0e00*/  VIADD R29, R11, 0x100 ;  /* 0x000001000b1d7836 */ /* 0x000fe40000000000 */
[----:B------:R-:W-:-:S03]  /*0e10*/  @!P2 IMAD.WIDE R14, R25, 0x4, R8 ;  /* 0x00000004190ea825 */ /* 0x000fc600078e0208 */
[----:B------:R-:W-:-:S13]  /*0e20*/  ISETP.GE.AND P1, PT, R29, R0, PT ;  /* 0x000000001d00720c */ /* 0x000fda0003f26270 */
[C---:B------:R-:W-:Y:S01]  /*0e30*/  @!P1 IMAD.WIDE R24, R29.reuse, 0x4, R2 ;  /* 0x000000041d189825 */ /* 0x040fe200078e0202 */
[----:B--2---:R-:W2:Y:S03]  /*0e40*/  @!P1 LDC R16, c[0x0][0x38c] ;  /* 0x0000e300ff109b82 */ /* 0x004ea60000000800 */
[----:B------:R-:W-:-:S04]  /*0e50*/  @!P1 IMAD.WIDE R18, R29, 0x4, R4 ;  /* 0x000000041d129825 */ /* 0x000fc800078e0204 */
[----:B-1----:R-:W-:-:S05]  /*0e60*/  @!P2 FFMA R27, R20, R27, R17 ;  /* 0x0000001b141ba223 */ /* 0x002fca0000000011 */
[----:B------:R1:W-:Y:S04]  /*0e70*/  @!P2 STG.E desc[UR14][R14.64], R27 ;  /* 0x0000001b0e00a986 */ /* 0x0003e8000c10190e */
[----:B------:R-:W2:Y:S04]  /*0e80*/  @!P1 LDG.E R24, desc[UR14][R24.64] ;  /* 0x0000000e18189981 */ /* 0x000ea8000c1e1900 */
[----:B------:R-:W2:Y:S01]  /*0e90*/  @!P1 LDG.E R19, desc[UR14][R18.64] ;  /* 0x0000000e12139981 */ /* 0x000ea2000c1e1900 */
[----:B0-----:R-:W-:Y:S01]  /*0ea0*/  IADD3 R23, PT, PT, R11, 0x180, RZ ;  /* 0x000001800b177810 */ /* 0x001fe20007ffe0ff */
[----:B------:R-:W-:-:S03]  /*0eb0*/  @!P1 IMAD.WIDE R12, R29, 0x4, R8 ;  /* 0x000000041d0c9825 */ /* 0x000fc600078e0208 */
[----:B------:R-:W-:-:S13]  /*0ec0*/  ISETP.GE.AND P2, PT, R23, R0, PT ;  /* 0x000000001700720c */ /* 0x000fda0003f46270 */
[----:B------:R-:W-:-:S04]  /*0ed0*/  @!P2 IMAD.WIDE R20, R23, 0x4, R4 ;  /* 0x000000041714a825 */ /* 0x000fc800078e0204 */
[----:B--2---:R-:W-:Y:S01]  /*0ee0*/  @!P1 FFMA R11, R24, R16, R19 ;  /* 0x00000010180b9223 */ /* 0x004fe20000000013 */
[C---:B------:R-:W-:Y:S01]  /*0ef0*/  @!P2 IMAD.WIDE R16, R23.reuse, 0x4, R2 ;  /* 0x000000041710a825 */ /* 0x040fe200078e0202 */
[----:B------:R-:W0:Y:S03]  /*0f00*/  @!P2 LDC R19, c[0x0][0x38c] ;  /* 0x0000e300ff13ab82 */ /* 0x000e260000000800 */
[----:B------:R2:W-:Y:S04]  /*0f10*/  @!P1 STG.E desc[UR14][R12.64], R11 ;  /* 0x0000000b0c009986 */ /* 0x0005e8000c10190e */
[----:B------:R-:W0:Y:S04]  /*0f20*/  @!P2 LDG.E R16, desc[UR14][R16.64] ;  /* 0x0000000e1010a981 */ /* 0x000e28000c1e1900 */
[----:B------:R-:W0:Y:S01]  /*0f30*/  @!P2 LDG.E R21, desc[UR14][R20.64] ;  /* 0x0000000e1415a981 */ /* 0x000e22000c1e1900 */
[----:B-1----:R-:W-:-:S04]  /*0f40*/  @!P2 IMAD.WIDE R14, R23, 0x4, R8 ;  /* 0x00000004170ea825 */ /* 0x002fc800078e0208 */
[----:B------:R-:W-:Y:S02]  /*0f50*/  VIADD R6, R6, 0x4 ;  /* 0x0000000406067836 */ /* 0x000fe40000000000 */
[----:B0-----:R-:W-:-:S05]  /*0f60*/  @!P2 FFMA R19, R16, R19, R21 ;  /* 0x000000131013a223 */ /* 0x001fca0000000015 */
[----:B------:R2:W-:Y:S02]  /*0f70*/  @!P2 STG.E desc[UR14][R14.64], R19 ;  /* 0x000000130e00a986 */ /* 0x0005e4000c10190e */
.L_x_10:
[----:B------:R-:W-:Y:S05]  /*0f80*/  @!P0 EXIT ;  /* 0x000000000000894d */ /* 0x000fea0003800000 */
[----:B------:R-:W-:Y:S02]  /*0f90*/  ISETP.NE.AND P0, PT, R22, 0x1, PT ;  /* 0x000000011600780c */ /* 0x000fe40003f05270 */
[----:B------:R-:W-:-:S04]  /*0fa0*/  LOP3.LUT R10, R10, 0x1, RZ, 0xc0, !PT ;  /* 0x000000010a0a7812 */ /* 0x000fc800078ec0ff */
[----:B------:R-:W-:-:S07]  /*0fb0*/  ISETP.NE.U32.AND P2, PT, R10, 0x1, PT ;  /* 0x000000010a00780c */ /* 0x000fce0003f45070 */
[----:B------:R-:W-:Y:S06]  /*0fc0*/  @!P0 BRA `(.L_x_11) ;  /* 0x0000000000548947 */ /* 0x000fec0003800000 */
[----:B--2---:R-:W-:-:S04]  /*0fd0*/  LEA R15, R6, R7, 0x7 ;  /* 0x00000007060f7211 */ /* 0x004fc800078e38ff */
[----:B------:R-:W-:-:S13]  /*0fe0*/  ISETP.GE.AND P0, PT, R15, R0, PT ;  /* 0x000000000f00720c */ /* 0x000fda0003f06270 */
[C---:B------:R-:W-:Y:S01]  /*0ff0*/  @!P0 IMAD.WIDE R10, R15.reuse, 0x4, R2 ;  /* 0x000000040f0a8825 */ /* 0x040fe200078e0202 */
[----:B------:R-:W0:Y:S03]  /*1000*/  @!P0 LDC R21, c[0x0][0x38c] ;  /* 0x0000e300ff158b82 */ /* 0x000e260000000800 */
[C---:B------:R-:W-:Y:S02]  /*1010*/  @!P0 IMAD.WIDE R12, R15.reuse, 0x4, R4 ;  /* 0x000000040f0c8825 */ /* 0x040fe400078e0204 */
[----:B------:R-:W0:Y:S04]  /*1020*/  @!P0 LDG.E R10, desc[UR14][R10.64] ;  /* 0x0000000e0a0a8981 */ /* 0x000e28000c1e1900 */
[----:B------:R-:W0:Y:S01]  /*1030*/  @!P0 LDG.E R13, desc[UR14][R12.64] ;  /* 0x0000000e0c0d8981 */ /* 0x000e22000c1e1900 */
[----:B------:R-:W-:-:S02]  /*1040*/  VIADD R23, R15, 0x80 ;  /* 0x000000800f177836 */ /* 0x000fc40000000000 */
[----:B------:R-:W-:-:S03]  /*1050*/  @!P0 IMAD.WIDE R14, R15, 0x4, R8 ;  /* 0x000000040f0e8825 */ /* 0x000fc600078e0208 */
[----:B------:R-:W-:-:S13]  /*1060*/  ISETP.GE.AND P1, PT, R23, R0, PT ;  /* 0x000000001700720c */ /* 0x000fda0003f26270 */
[----:B------:R-:W-:-:S04]  /*1070*/  @!P1 IMAD.WIDE R16, R23, 0x4, R2 ;  /* 0x0000000417109825 */ /* 0x000fc800078e0202 */
[----:B------:R-:W-:-:S04]  /*1080*/  @!P1 IMAD.WIDE R18, R23, 0x4, R4 ;  /* 0x0000000417129825 */ /* 0x000fc800078e0204 */
[----:B0-----:R-:W-:Y:S02]  /*1090*/  @!P0 FFMA R21, R10, R21, R13 ;  /* 0x000000150a158223 */ /* 0x001fe4000000000d */
[----:B------:R-:W0:Y:S03]  /*10a0*/  @!P1 LDC R13, c[0x0][0x38c] ;  /* 0x0000e300ff0d9b82 */ /* 0x000e260000000800 */
[----:B------:R1:W-:Y:S04]  /*10b0*/  @!P0 STG.E desc[UR14][R14.64], R21 ;  /* 0x000000150e008986 */ /* 0x0003e8000c10190e */
[----:B------:R-:W0:Y:S04]  /*10c0*/  @!P1 LDG.E R16, desc[UR14][R16.64] ;  /* 0x0000000e10109981 */ /* 0x000e28000c1e1900 */
[----:B------:R-:W0:Y:S01]  /*10d0*/  @!P1 LDG.E R19, desc[UR14][R18.64] ;  /* 0x0000000e12139981 */ /* 0x000e22000c1e1900 */
[----:B------:R-:W-:Y:S01]  /*10e0*/  @!P1 IMAD.WIDE R10, R23, 0x4, R8 ;  /* 0x00000004170a9825 */ /* 0x000fe200078e0208 */
[----:B------:R-:W-:-:S03]  /*10f0*/  IADD3 R6, PT, PT, R6, 0x2, RZ ;  /* 0x0000000206067810 */ /* 0x000fc60007ffe0ff */
[----:B0-----:R-:W-:-:S05]  /*1100*/  @!P1 FFMA R13, R16, R13, R19 ;  /* 0x0000000d100d9223 */ /* 0x001fca0000000013 */
[----:B------:R1:W-:Y:S02]  /*1110*/  @!P1 STG.E desc[UR14][R10.64], R13 ;  /* 0x0000000d0a009986 */ /* 0x0003e4000c10190e */
.L_x_11:
[----:B------:R-:W-:Y:S05]  /*1120*/  @P2 EXIT ;  /* 0x000000000000294d */ /* 0x000fea0003800000 */
[----:B------:R-:W-:-:S05]  /*1130*/  IMAD R7, R6, 0x80, R7 ;  /* 0x0000008006077824 */ /* 0x000fca00078e0207 */
[----:B------:R-:W-:-:S13]  /*1140*/  ISETP.GE.AND P0, PT, R7, R0, PT ;  /* 0x000000000700720c */ /* 0x000fda0003f06270 */
[----:B------:R-:W-:Y:S05]  /*1150*/  @P0 EXIT ;  /* 0x000000000000094d */ /* 0x000fea0003800000 */
[C---:B------:R-:W-:Y:S01]  /*1160*/  IMAD.WIDE R2, R7.reuse, 0x4, R2 ;  /* 0x0000000407027825 */ /* 0x040fe200078e0202 */
[----:B------:R-:W0:Y:S03]  /*1170*/  LDCU UR4, c[0x0][0x38c] ;  /* 0x00007180ff0477ac */ /* 0x000e260008000800 */
[C---:B------:R-:W-:Y:S02]  /*1180*/  IMAD.WIDE R4, R7.reuse, 0x4, R4 ;  /* 0x0000000407047825 */ /* 0x040fe400078e0204 */
[----:B------:R-:W0:Y:S04]  /*1190*/  LDG.E R2, desc[UR14][R2.64] ;  /* 0x0000000e02027981 */ /* 0x000e28000c1e1900 */
[----:B------:R-:W0:Y:S01]  /*11a0*/  LDG.E R5, desc[UR14][R4.64] ;  /* 0x0000000e04057981 */ /* 0x000e22000c1e1900 */
[----:B------:R-:W-:-:S04]  /*11b0*/  IMAD.WIDE R8, R7, 0x4, R8 ;  /* 0x0000000407087825 */ /* 0x000fc800078e0208 */
[----:B0-----:R-:W-:-:S05]  /*11c0*/  FFMA R7, R2, UR4, R5 ;  /* 0x0000000402077c23 */ /* 0x001fca0008000005 */
[----:B------:R-:W-:Y:S01]  /*11d0*/  STG.E desc[UR14][R8.64], R7 ;  /* 0x0000000708007986 */ /* 0x000fe2000c10190e */
[----:B------:R-:W-:Y:S05]  /*11e0*/  EXIT ;  /* 0x000000000000794d */ /* 0x000fea0003800000 */
.L_x_5:
[----:B------:R-:W-:-:S13]  /*11f0*/  ISETP.GE.AND P0, PT, R10, 0x1, PT ;  /* 0x000000010a00780c */ /* 0x000fda0003f06270 */
[----:B------:R-:W-:Y:S05]  /*1200*/  @!P0 EXIT ;  /* 0x000000000000894d */ /* 0x000fea0003800000 */
[----:B------:R-:W-:Y:S01]  /*1210*/  ISETP.GE.U32.AND P0, PT, R10, 0x8, PT ;  /* 0x000000080a00780c */ /* 0x000fe20003f06070 */
[----:B------:R-:W-:-:S12]  /*1220*/  HFMA2 R0, -RZ, RZ, 0, 0 ;  /* 0x00000000ff007431 */ /* 0x000fd800000001ff */
[----:B------:R-:W-:Y:S05]  /*1230*/  @!P0 BRA `(.L_x_12) ;  /* 0x0000000400248947 */ /* 0x000fea0003800000 */
[----:B------:R-:W0:Y:S01]  /*1240*/  LDC.64 R12, c[0x0][0x398] ;  /* 0x0000e600ff0c7b82 */ /* 0x000e220000000a00 */
[----:B------:R-:W-:Y:S01]  /*1250*/  UIADD3 UR4, UP2, UPT, UR13, 0x600, URZ ;  /* 0x000006000d047890 */ /* 0x000fe2000ff5e0ff */
[----:B------:R-:W-:Y:S01]  /*1260*/  LOP3.LUT R0, R10, 0x7ffffff8, RZ, 0xc0, !PT ;  /* 0x7ffffff80a007812 */ /* 0x000fe200078ec0ff */
[----:B------:R-:W1:Y:S03]  /*1270*/  LDCU UR17, c[0x0][0x38c] ;  /* 0x00007180ff1177ac */ /* 0x000e660008000800 */
[----:B------:R-:W-:Y:S01]  /*1280*/  IADD3 R0, PT, PT, -R0, RZ, RZ ;  /* 0x000000ff00007210 */ /* 0x000fe20007ffe1ff */
[----:B------:R-:W-:Y:S01]  /*1290*/  UIADD3 UR10, UP1, UPT, UR4, UR10, URZ ;  /* 0x0000000a040a7290 */ /* 0x000fe2000ff3e0ff */
[----:B------:R-:W2:Y:S01]  /*12a0*/  LDC.64 R8, c[0x0][0x390] ;  /* 0x0000e400ff087b82 */ /* 0x000ea20000000a00 */
[----:B------:R-:W-:Y:S02]  /*12b0*/  UIADD3 UR8, UP0, UPT, UR4, UR8, URZ ;  /* 0x0000000804087290 */ /* 0x000fe4000ff1e0ff */
[----:B------:R-:W-:-:S02]  /*12c0*/  UIADD3.X UR5, UPT, UPT, URZ, UR16, URZ, UP2, !UPT ;  /* 0x00000010ff057290 */ /* 0x000fc400097fe4ff */
[----:B------:R-:W-:Y:S02]  /*12d0*/  UIADD3 UR4, UP2, UPT, UR4, UR6, URZ ;  /* 0x0000000604047290 */ /* 0x000fe4000ff5e0ff */
[----:B------:R-:W-:Y:S01]  /*12e0*/  UIADD3.X UR11, UPT, UPT, UR5, UR11, URZ, UP1, !UPT ;  /* 0x0000000b050b7290 */ /* 0x000fe20008ffe4ff */
[----:B------:R-:W3:Y:S01]  /*12f0*/  LDC.64 R14, c[0x0][0x3a8] ;  /* 0x0000ea00ff0e7b82 */ /* 0x000ee20000000a00 */
[----:B------:R-:W-:Y:S02]  /*1300*/  UIADD3.X UR9, UPT, UPT, UR5, UR9, URZ, UP0, !UPT ;  /* 0x0000000905097290 */ /* 0x000fe400087fe4ff */
[----:B------:R-:W-:Y:S01]  /*1310*/  UIADD3.X UR5, UPT, UPT, UR5, UR7, URZ, UP2, !UPT ;  /* 0x0000000705057290 */ /* 0x000fe200097fe4ff */
[----:B0-----:R-:W-:-:S04]  /*1320*/  IMAD.WIDE.U32 R10, R7, 0x4, R12 ;  /* 0x00000004070a7825 */ /* 0x001fc800078e000c */
[----:B--2---:R-:W-:-:S04]  /*1330*/  IMAD.WIDE.U32 R8, R7, 0x4, R8 ;  /* 0x0000000407087825 */ /* 0x004fc800078e0008 */
[----:B---3--:R-:W-:-:S04]  /*1340*/  IMAD.WIDE.U32 R12, R7, 0x4, R14 ;  /* 0x00000004070c7825 */ /* 0x008fc800078e000e */
[----:B-1----:R-:W-:-:S07]  /*1350*/  VIADD R7, R7, 0x80 ;  /* 0x0000008007077836 */ /* 0x002fce0000000000 */
.L_x_13:
[----:B------:R-:W-:Y:S02]  /*1360*/  IADD3 R22, P1, PT, R12, UR13, RZ ;  /* 0x0000000d0c167c10 */ /* 0x000fe4000ff3e0ff */
[----:B---3--:R-:W-:Y:S02]  /*1370*/  IADD3 R20, P0, PT, R10, UR13, RZ ;  /* 0x0000000d0a147c10 */ /* 0x008fe4000ff1e0ff */
[----:B------:R-:W-:Y:S02]  /*1380*/  IADD3.X R23, PT, PT, R13, UR16, RZ, P1, !PT ;  /* 0x000000100d177c10 */ /* 0x000fe40008ffe4ff */
[----:B------:R-:W-:-:S04]  /*1390*/  IADD3.X R21, PT, PT, R11, UR16, RZ, P0, !PT ;  /* 0x000000100b157c10 */ /* 0x000fc800087fe4ff */
[----:B------:R-:W2:Y:S04]  /*13a0*/  LDG.E R23, desc[UR14][R22.64] ;  /* 0x0000000e16177981 */ /* 0x000ea8000c1e1900 */
[----:B------:R-:W2:Y:S01]  /*13b0*/  LDG.E R20, desc[UR14][R20.64] ;  /* 0x0000000e14147981 */ /* 0x000ea2000c1e1900 */
[----:B------:R-:W-:Y:S01]  /*13c0*/  IADD3 R14, P0, PT, R8, UR13, RZ ;  /* 0x0000000d080e7c10 */ /* 0x000fe2000ff1e0ff */
[----:B------:R-:W-:Y:S01]  /*13d0*/  IMAD.U32 R17, RZ, RZ, UR11 ;  /* 0x0000000bff117e24 */ /* 0x000fe2000f8e00ff */
[----:B------:R-:W-:Y:S02]  /*13e0*/  MOV R16, UR10 ;  /* 0x0000000a00107c02 */ /* 0x000fe40008000f00 */
[----:B------:R-:W-:Y:S02]  /*13f0*/  MOV R18, UR4 ;  /* 0x0000000400127c02 */ /* 0x000fe40008000f00 */
[----:B------:R-:W-:Y:S01]  /*1400*/  MOV R19, UR5 ;  /* 0x0000000500137c02 */ /* 0x000fe20008000f00 */
[----:B------:R-:W-:Y:S01]  /*1410*/  IMAD.WIDE R16, R7, 0x4, R16 ;  /* 0x0000000407107825 */ /* 0x000fe200078e0210 */
[----:B------:R-:W-:-:S03]  /*1420*/  IADD3.X R15, PT, PT, R9, UR16, RZ, P0, !PT ;  /* 0x00000010090f7c10 */ /* 0x000fc600087fe4ff */
[----:B------:R-:W-:-:S04]  /*1430*/  IMAD.WIDE R18, R7, 0x4, R18 ;  /* 0x0000000407127825 */ /* 0x000fc800078e0212 */
[----:B--2---:R-:W-:-:S05]  /*1440*/  FFMA R25, R20, UR17, R23 ;  /* 0x0000001114197c23 */ /* 0x004fca0008000017 */
[----:B------:R0:W-:Y:S04]  /*1450*/  STG.E desc[UR14][R14.64], R25 ;  /* 0x000000190e007986 */ /* 0x0001e8000c10190e */
[----:B------:R-:W2:Y:S04]  /*1460*/  LDG.E R6, desc[UR14][R16.64+-0x600] ;  /* 0xfffa000e10067981 */ /* 0x000ea8000c1e1900 */
[----:B------:R-:W2:Y:S01]  /*1470*/  LDG.E R23, desc[UR14][R18.64+-0x600] ;  /* 0xfffa000e12177981 */ /* 0x000ea2000c1e1900 */
[----:B------:R-:W-:Y:S01]  /*1480*/  MOV R21, UR9 ;  /* 0x0000000900157c02 */ /* 0x000fe20008000f00 */
[----:B------:R-:W-:-:S04]  /*1490*/  IMAD.U32 R20, RZ, RZ, UR8 ;  /* 0x00000008ff147e24 */ /* 0x000fc8000f8e00ff */
[----:B------:R-:W-:-:S04]  /*14a0*/  IMAD.WIDE R20, R7, 0x4, R20 ;  /* 0x0000000407147825 */ /* 0x000fc800078e0214 */
[----:B--2---:R-:W-:-:S05]  /*14b0*/  FFMA R23, R6, UR17, R23 ;  /* 0x0000001106177c23 */ /* 0x004fca0008000017 */
[----:B------:R1:W-:Y:S04]  /*14c0*/  STG.E desc[UR14][R20.64+-0x600], R23 ;  /* 0xfffa001714007986 */ /* 0x0003e8000c10190e */
[----:B------:R-:W2:Y:S04]  /*14d0*/  LDG.E R6, desc[UR14][R16.64+-0x400] ;  /* 0xfffc000e10067981 */ /* 0x000ea8000c1e1900 */
[----:B------:R-:W2:Y:S02]  /*14e0*/  LDG.E R27, desc[UR14][R18.64+-0x400] ;  /* 0xfffc000e121b7981 */ /* 0x000ea4000c1e1900 */
[----:B--2---:R-:W-:-:S05]  /*14f0*/  FFMA R27, R6, UR17, R27 ;  /* 0x00000011061b7c23 */ /* 0x004fca000800001b */
[----:B------:R2:W-:Y:S04]  /*1500*/  STG.E desc[UR14][R20.64+-0x400], R27 ;  /* 0xfffc001b14007986 */ /* 0x0005e8000c10190e */
[----:B------:R-:W3:Y:S04]  /*1510*/  LDG.E R6, desc[UR14][R16.64+-0x200] ;  /* 0xfffe000e10067981 */ /* 0x000ee8000c1e1900 */
[----:B0-----:R-:W3:Y:S02]  /*1520*/  LDG.E R15, desc[UR14][R18.64+-0x200] ;  /* 0xfffe000e120f7981 */ /* 0x001ee4000c1e1900 */
[----:B---3--:R-:W-:-:S05]  /*1530*/  FFMA R15, R6, UR17, R15 ;  /* 0x00000011060f7c23 */ /* 0x008fca000800000f */
[----:B------:R0:W-:Y:S04]  /*1540*/  STG.E desc[UR14][R20.64+-0x200], R15 ;  /* 0xfffe000f14007986 */ /* 0x0001e8000c10190e */
[----:B------:R-:W3:Y:S04]  /*1550*/  LDG.E R6, desc[UR14][R16.64] ;  /* 0x0000000e10067981 */ /* 0x000ee8000c1e1900 */
[----:B------:R-:W3:Y:S02]  /*1560*/  LDG.E R25, desc[UR14][R18.64] ;  /* 0x0000000e12197981 */ /* 0x000ee4000c1e1900 */
[----:B---3--:R-:W-:-:S05]  /*1570*/  FFMA R25, R6, UR17, R25 ;  /* 0x0000001106197c23 */ /* 0x008fca0008000019 */
[----:B------:R3:W-:Y:S04]  /*1580*/  STG.E desc[UR14][R20.64], R25 ;  /* 0x0000001914007986 */ /* 0x0007e8000c10190e */
[----:B------:R-:W4:Y:S04]  /*1590*/  LDG.E R6, desc[UR14][R16.64+0x200] ;  /* 0x0002000e10067981 */ /* 0x000f28000c1e1900 */
[----:B-1----:R-:W4:Y:S02]  /*15a0*/  LDG.E R23, desc[UR14][R18.64+0x200] ;  /* 0x0002000e12177981 */ /* 0x002f24000c1e1900 */
[----:B----4-:R-:W-:-:S05]  /*15b0*/  FFMA R23, R6, UR17, R23 ;  /* 0x0000001106177c23 */ /* 0x010fca0008000017 */
[----:B------:R3:W-:Y:S04]  /*15c0*/  STG.E desc[UR14][R20.64+0x200], R23 ;  /* 0x0002001714007986 */ /* 0x0007e8000c10190e */
[----:B------:R-:W4:Y:S04]  /*15d0*/  LDG.E R6, desc[UR14][R16.64+0x400] ;  /* 0x0004000e10067981 */ /* 0x000f28000c1e1900 */
[----:B--2---:R-:W4:Y:S02]  /*15e0*/  LDG.E R27, desc[UR14][R18.64+0x400] ;  /* 0x0004000e121b7981 */ /* 0x004f24000c1e1900 */
[----:B----4-:R-:W-:-:S05]  /*15f0*/  FFMA R27, R6, UR17, R27 ;  /* 0x00000011061b7c23 */ /* 0x010fca000800001b */
[----:B------:R3:W-:Y:S04]  /*1600*/  STG.E desc[UR14][R20.64+0x400], R27 ;  /* 0x0004001b14007986 */ /* 0x0007e8000c10190e */
[----:B------:R-:W2:Y:S04]  /*1610*/  LDG.E R6, desc[UR14][R16.64+0x600] ;  /* 0x0006000e10067981 */ /* 0x000ea8000c1e1900 */
[----:B0-----:R-:W2:Y:S01]  /*1620*/  LDG.E R15, desc[UR14][R18.64+0x600] ;  /* 0x0006000e120f7981 */ /* 0x001ea2000c1e1900 */
[----:B------:R-:W-:-:S04]  /*1630*/  IADD3 R0, PT, PT, R0, 0x8, RZ ;  /* 0x0000000800007810 */ /* 0x000fc80007ffe0ff */
[----:B------:R-:W-:Y:S01]  /*1640*/  ISETP.NE.AND P0, PT, R0, RZ, PT ;  /* 0x000000ff0000720c */ /* 0x000fe20003f05270 */
[----:B------:R-:W-:Y:S01]  /*1650*/  UIADD3 UR13, UP0, UPT, UR13, 0x1000, URZ ;  /* 0x000010000d0d7890 */ /* 0x000fe2000ff1e0ff */
[----:B------:R-:W-:-:S03]  /*1660*/  VIADD R7, R7, 0x400 ;  /* 0x0000040007077836 */ /* 0x000fc60000000000 */
[----:B------:R-:W-:Y:S01]  /*1670*/  UIADD3.X UR16, UPT, UPT, URZ, UR16, URZ, UP0, !UPT ;  /* 0x00000010ff107290 */ /* 0x000fe200087fe4ff */
[----:B--2---:R-:W-:-:S05]  /*1680*/  FFMA R15, R6, UR17, R15 ;  /* 0x00000011060f7c23 */ /* 0x004fca000800000f */
[----:B------:R3:W-:Y:S02]  /*1690*/  STG.E desc[UR14][R20.64+0x600], R15 ;  /* 0x0006000f14007986 */ /* 0x0007e4000c10190e */
[----:B------:R-:W-:Y:S05]  /*16a0*/  @P0 BRA `(.L_x_13) ;  /* 0xfffffffc002c0947 */ /* 0x000fea000383ffff */
[----:B------:R-:W0:Y:S02]  /*16b0*/  LDC R0, c[0x0][0x388] ;  /* 0x0000e200ff007b82 */ /* 0x000e240000000800 */
[----:B0-----:R-:W-:-:S07]  /*16c0*/  LOP3.LUT R0, R0, 0x7ffffff8, RZ, 0xc0, !PT ;  /* 0x7ffffff800007812 */ /* 0x001fce00078ec0ff */
.L_x_12:
[----:B------:R-:W0:Y:S02]  /*16d0*/  LDC R14, c[0x0][0x388] ;  /* 0x0000e200ff0e7b82 */ /* 0x000e240000000800 */
[----:B0-----:R-:W-:-:S04]  /*16e0*/  LOP3.LUT R10, R14, 0x7, RZ, 0xc0, !PT ;  /* 0x000000070e0a7812 */ /* 0x001fc800078ec0ff */
[----:B------:R-:W-:-:S13]  /*16f0*/  ISETP.NE.AND P0, PT, R10, RZ, PT ;  /* 0x000000ff0a00720c */ /* 0x000fda0003f05270 */
[----:B------:R-:W-:Y:S05]  /*1700*/  @!P0 EXIT ;  /* 0x000000000000894d */ /* 0x000fea0003800000 */
[----:B------:R-:W0:Y:S01]  /*1710*/  LDCU.64 UR4, c[0x0][0x390] ;  /* 0x00007200ff0477ac */ /* 0x000e220008000a00 */
[----:B------:R-:W-:Y:S01]  /*1720*/  SHF.L.U32 R8, R14, 0x7, RZ ;  /* 0x000000070e087819 */ /* 0x000fe200000006ff */
[----:B---3--:R-:W1:Y:S01]  /*1730*/  S2R R15, SR_TID.X ;  /* 0x00000000000f7919 */ /* 0x008e620000002100 */
[----:B------:R-:W-:Y:S02]  /*1740*/  ISETP.GE.U32.AND P0, PT, R10, 0x4, PT ;  /* 0x000000040a00780c */ /* 0x000fe40003f06070 */
[----:B------:R-:W-:Y:S01]  /*1750*/  SHF.R.S32.HI R6, RZ, 0x1f, R8 ;  /* 0x0000001fff067819 */ /* 0x000fe20000011408 */
[----:B------:R-:W-:Y:S01]  /*1760*/  IMAD.WIDE.U32 R8, R8, UR12, RZ ;  /* 0x0000000c08087c25 */ /* 0x000fe2000f8e00ff */
[----:B------:R-:W-:-:S03]  /*1770*/  LOP3.LUT R18, R14, 0x3, RZ, 0xc0, !PT ;  /* 0x000000030e127812 */ /* 0x000fc600078ec0ff */
[----:B------:R-:W-:Y:S01]  /*1780*/  IMAD R7, R6, UR12, RZ ;  /* 0x0000000c06077c24 */ /* 0x000fe2000f8e02ff */
[----:B------:R-:W-:Y:S02]  /*1790*/  SHF.L.U32 R6, R8, 0x2, RZ ;  /* 0x0000000208067819 */ /* 0x000fe400000006ff */
[----:B------:R-:W-:Y:S01]  /*17a0*/  ISETP.NE.AND P1, PT, R18, RZ, PT ;  /* 0x000000ff1200720c */ /* 0x000fe20003f25270 */
[----:B------:R-:W-:Y:S01]  /*17b0*/  IMAD.IADD R7, R9, 0x1, R7 ;  /* 0x0000000109077824 */ /* 0x000fe200078e0207 */
[----:B0-----:R-:W-:-:S04]  /*17c0*/  IADD3 R6, P2, PT, R6, UR4, RZ ;  /* 0x0000000406067c10 */ /* 0x001fc8000ff5e0ff */
[----:B------:R-:W-:-:S04]  /*17d0*/  SHF.L.U64.HI R7, R8, 0x2, R7 ;  /* 0x0000000208077819 */ /* 0x000fc80000010207 */
[----:B------:R-:W-:Y:S01]  /*17e0*/  IADD3.X R7, PT, PT, R7, UR5, RZ, P2, !PT ;  /* 0x0000000507077c10 */ /* 0x000fe200097fe4ff */
[----:B------:R-:W-:Y:S06]  /*17f0*/  @!P0 BRA `(.L_x_14) ;  /* 0x0000000000588947 */ /* 0x000fec0003800000 */
[----:B-1----:R-:W-:Y:S01]  /*1800*/  LEA R13, R0, R15, 0x7 ;  /* 0x0000000f000d7211 */ /* 0x002fe200078e38ff */
[----:B------:R-:W0:Y:S04]  /*1810*/  LDCU UR4, c[0x0][0x38c] ;  /* 0x00007180ff0477ac */ /* 0x000e280008000800 */
[----:B------:R-:W-:-:S04]  /*1820*/  IMAD.WIDE R10, R13, 0x4, R2 ;  /* 0x000000040d0a7825 */ /* 0x000fc800078e0202 */
[C---:B------:R-:W-:Y:S01]  /*1830*/  IMAD.WIDE R8, R13.reuse, 0x4, R4 ;  /* 0x000000040d087825 */ /* 0x040fe200078e0204 */
[----:B------:R-:W0:Y:S04]  /*1840*/  LDG.E R16, desc[UR14][R10.64] ;  /* 0x0000000e0a107981 */ /* 0x000e28000c1e1900 */
[----:B------:R-:W0:Y:S01]  /*1850*/  LDG.E R17, desc[UR14][R8.64] ;  /* 0x0000000e08117981 */ /* 0x000e22000c1e1900 */
[----:B------:R-:W-:-:S04]  /*1860*/  IMAD.WIDE R12, R13, 0x4, R6 ;  /* 0x000000040d0c7825 */ /* 0x000fc800078e0206 */
[----:B0-----:R-:W-:-:S05]  /*1870*/  FFMA R17, R16, UR4, R17 ;  /* 0x0000000410117c23 */ /* 0x001fca0008000011 */
[----:B------:R0:W-:Y:S04]  /*1880*/  STG.E desc[UR14][R12.64], R17 ;  /* 0x000000110c007986 */ /* 0x0001e8000c10190e */
[----:B------:R-:W2:Y:S04]  /*1890*/  LDG.E R16, desc[UR14][R10.64+0x200] ;  /* 0x0002000e0a107981 */ /* 0x000ea8000c1e1900 */
[----:B------:R-:W2:Y:S02]  /*18a0*/  LDG.E R19, desc[UR14][R8.64+0x200] ;  /* 0x0002000e08137981 */ /* 0x000ea4000c1e1900 */
[----:B--2---:R-:W-:-:S05]  /*18b0*/  FFMA R19, R16, UR4, R19 ;  /* 0x0000000410137c23 */ /* 0x004fca0008000013 */
[----:B------:R0:W-:Y:S04]  /*18c0*/  STG.E desc[UR14][R12.64+0x200], R19 ;  /* 0x000200130c007986 */ /* 0x0001e8000c10190e */
[----:B------:R-:W2:Y:S04]  /*18d0*/  LDG.E R16, desc[UR14][R10.64+0x400] ;  /* 0x0004000e0a107981 */ /* 0x000ea8000c1e1900 */
[----:B------:R-:W2:Y:S02]  /*18e0*/  LDG.E R21, desc[UR14][R8.64+0x400] ;  /* 0x0004000e08157981 */ /* 0x000ea4000c1e1900 */
[----:B--2---:R-:W-:-:S05]  /*18f0*/  FFMA R21, R16, UR4, R21 ;  /* 0x0000000410157c23 */ /* 0x004fca0008000015 */
[----:B------:R0:W-:Y:S04]  /*1900*/  STG.E desc[UR14][R12.64+0x400], R21 ;  /* 0x000400150c007986 */ /* 0x0001e8000c10190e */
[----:B------:R-:W2:Y:S04]  /*1910*/  LDG.E R16, desc[UR14][R10.64+0x600] ;  /* 0x0006000e0a107981 */ /* 0x000ea8000c1e1900 */
[----:B------:R-:W2:Y:S01]  /*1920*/  LDG.E R23, desc[UR14][R8.64+0x600] ;  /* 0x0006000e08177981 */ /* 0x000ea2000c1e1900 */
[----:B------:R-:W-:Y:S01]  /*1930*/  IADD3 R0, PT, PT, R0, 0x4, RZ ;  /* 0x0000000400007810 */ /* 0x000fe20007ffe0ff */
[----:B--2---:R-:W-:-:S05]  /*1940*/  FFMA R23, R16, UR4, R23 ;  /* 0x0000000410177c23 */ /* 0x004fca0008000017 */
[----:B------:R0:W-:Y:S02]  /*1950*/  STG.E desc[UR14][R12.64+0x600], R23 ;  /* 0x000600170c007986 */ /* 0x0001e4000c10190e */
.L_x_14:
[----:B------:R-:W-:Y:S05]  /*1960*/  @!P1 EXIT ;  /* 0x000000000000994d */ /* 0x000fea0003800000 */
[----:B------:R-:W-:Y:S02]  /*1970*/  ISETP.NE.AND P0, PT, R18, 0x1, PT ;  /* 0x000000011200780c */ /* 0x000fe40003f05270 */
[----:B------:R-:W-:-:S04]  /*1980*/  LOP3.LUT R14, R14, 0x1, RZ, 0xc0, !PT ;  /* 0x000000010e0e7812 */ /* 0x000fc800078ec0ff */
[----:B------:R-:W-:-:S07]  /*1990*/  ISETP.NE.U32.AND P1, PT, R14, 0x1, PT ;  /* 0x000000010e00780c */ /* 0x000fce0003f25070 */
[----:B------:R-:W-:Y:S06]  /*19a0*/  @!P0 BRA `(.L_x_15) ;  /* 0x0000000000388947 */ /* 0x000fec0003800000 */
[----:B01----:R-:W-:Y:S01]  /*19b0*/  IMAD R13, R0, 0x80, R15 ;  /* 0x00000080000d7824 */ /* 0x003fe200078e020f */
[----:B------:R-:W0:Y:S03]  /*19c0*/  LDCU UR4, c[0x0][0x38c] ;  /* 0x00007180ff0477ac */ /* 0x000e260008000800 */
[----:B------:R-:W-:-:S04]  /*19d0*/  IMAD.WIDE R8, R13, 0x4, R2 ;  /* 0x000000040d087825 */ /* 0x000fc800078e0202 */
[C---:B------:R-:W-:Y:S01]  /*19e0*/  IMAD.WIDE R10, R13.reuse, 0x4, R4 ;  /* 0x000000040d0a7825 */ /* 0x040fe200078e0204 */
[----:B------:R-:W0:Y:S04]  /*19f0*/  LDG.E R14, desc[UR14][R8.64] ;  /* 0x0000000e080e7981 */ /* 0x000e28000c1e1900 */
[----:B------:R-:W0:Y:S01]  /*1a00*/  LDG.E R17, desc[UR14][R10.64] ;  /* 0x0000000e0a117981 */ /* 0x000e22000c1e1900 */
[----:B------:R-:W-:-:S04]  /*1a10*/  IMAD.WIDE R12, R13, 0x4, R6 ;  /* 0x000000040d0c7825 */ /* 0x000fc800078e0206 */
[----:B0-----:R-:W-:-:S05]  /*1a20*/  FFMA R17, R14, UR4, R17 ;  /* 0x000000040e117c23 */ /* 0x001fca0008000011 */
[----:B------:R2:W-:Y:S04]  /*1a30*/  STG.E desc[UR14][R12.64], R17 ;  /* 0x000000110c007986 */ /* 0x0005e8000c10190e */
[----:B------:R-:W3:Y:S04]  /*1a40*/  LDG.E R14, desc[UR14][R8.64+0x200] ;  /* 0x0002000e080e7981 */ /* 0x000ee8000c1e1900 */
[----:B------:R-:W3:Y:S01]  /*1a50*/  LDG.E R19, desc[UR14][R10.64+0x200] ;  /* 0x0002000e0a137981 */ /* 0x000ee2000c1e1900 */
[----:B------:R-:W-:Y:S01]  /*1a60*/  IADD3 R0, PT, PT, R0, 0x2, RZ ;  /* 0x0000000200007810 */ /* 0x000fe20007ffe0ff */
[----:B---3--:R-:W-:-:S05]  /*1a70*/  FFMA R19, R14, UR4, R19 ;  /* 0x000000040e137c23 */ /* 0x008fca0008000013 */
[----:B------:R2:W-:Y:S02]  /*1a80*/  STG.E desc[UR14][R12.64+0x200], R19 ;  /* 0x000200130c007986 */ /* 0x0005e4000c10190e */
.L_x_15:
[----:B------:R-:W-:Y:S05]  /*1a90*/  @P1 EXIT ;  /* 0x000000000000194d */ /* 0x000fea0003800000 */
[----:B-1----:R-:W-:Y:S01]  /*1aa0*/  LEA R15, R0, R15, 0x7 ;  /* 0x0000000f000f7211 */ /* 0x002fe200078e38ff */
[----:B------:R-:W1:Y:S04]  /*1ab0*/  LDCU UR4, c[0x0][0x38c] ;  /* 0x00007180ff0477ac */ /* 0x000e680008000800 */
[----:B------:R-:W-:-:S04]  /*1ac0*/  IMAD.WIDE R2, R15, 0x4, R2 ;  /* 0x000000040f027825 */ /* 0x000fc800078e0202 */
[C---:B------:R-:W-:Y:S02]  /*1ad0*/  IMAD.WIDE R4, R15.reuse, 0x4, R4 ;  /* 0x000000040f047825 */ /* 0x040fe400078e0204 */
[----:B------:R-:W1:Y:S04]  /*1ae0*/  LDG.E R2, desc[UR14][R2.64] ;  /* 0x0000000e02027981 */ /* 0x000e68000c1e1900 */
[----:B------:R-:W1:Y:S01]  /*1af0*/  LDG.E R5, desc[UR14][R4.64] ;  /* 0x0000000e04057981 */ /* 0x000e62000c1e1900 */
[----:B------:R-:W-:-:S04]  /*1b00*/  IMAD.WIDE R6, R15, 0x4, R6 ;  /* 0x000000040f067825 */ /* 0x000fc800078e0206 */
[----:B-1----:R-:W-:-:S05]  /*1b10*/  FFMA R9, R2, UR4, R5 ;  /* 0x0000000402097c23 */ /* 0x002fca0008000005 */
[----:B------:R-:W-:Y:S01]  /*1b20*/  STG.E desc[UR14][R6.64], R9 ;  /* 0x0000000906007986 */ /* 0x000fe2000c10190e */
[----:B------:R-:W-:Y:S05]  /*1b30*/  EXIT ;  /* 0x000000000000794d */ /* 0x000fea0003800000 */
.L_x_16:
[----:B------:R-:W-:-:S00]  /*1b40*/  BRA `(.L_x_16) ;  /* 0xfffffffc00fc7947 */ /* 0x000fc0000383ffff */
[----:B------:R-:W-:-:S00]  /*1b50*/  NOP ;  /* 0x0000000000007918 */ /* 0x000fc00000000000 */
        /* <DEDUP_REMOVED lines=10> */
.L_x_36:


//--------------------- .text._ZN3cub18CUB_300001_SM_10006detail9transform16transform_kernelINS2_10policy_hubILb1EN4cuda3std3__45tupleIJN6thrust24THRUST_300001_SM_1000_NS6detail15normal_iteratorINSA_10device_ptrIfEEEESF_EEEE10policy1000Ei13saxpy_functorSF_JPfSK_EEEvT0_iT1_T2_DpNS2_10kernel_argIT3_EE --------------------------
	.section	.text._ZN3cub18CUB_300001_SM_10006detail9transform16transform_kernelINS2_10policy_hubILb1EN4cuda3std3__45tupleIJN6thrust24THRUST_300001_SM_1000_NS6detail15normal_iteratorINSA_10device_ptrIfEEEESF_EEEE10policy1000Ei13saxpy_functorSF_JPfSK_EEEvT0_iT1_T2_DpNS2_10kernel_argIT3_EE,"ax",@progbits
	.align	128
        .global         _ZN3cub18CUB_300001_SM_10006detail9transform16transform_kernelINS2_10policy_hubILb1EN4cuda3std3__45tupleIJN6thrust24THRUST_300001_SM_1000_NS6detail15normal_iteratorINSA_10device_ptrIfEEEESF_EEEE10policy1000Ei13saxpy_functorSF_JPfSK_EEEvT0_iT1_T2_DpNS2_10kernel_argIT3_EE
        .type           _ZN3cub18CUB_300001_SM_10006detail9transform16transform_kernelINS2_10policy_hubILb1EN4cuda3std3__45tupleIJN6thrust24THRUST_300001_SM_1000_NS6detail15normal_iteratorINSA_10device_ptrIfEEEESF_EEEE10policy1000Ei13saxpy_functorSF_JPfSK_EEEvT0_iT1_T2_DpNS2_10kernel_argIT3_EE,@function
        .size           _ZN3cub18CUB_300001_SM_10006detail9transform16transform_kernelINS2_10policy_hubILb1EN4cuda3std3__45tupleIJN6thrust24THRUST_300001_SM_1000_NS6detail15normal_iteratorINSA_10device_ptrIfEEEESF_EEEE10policy1000Ei13saxpy_functorSF_JPfSK_EEEvT0_iT1_T2_DpNS2_10kernel_argIT3_EE,(.L_x_37 - _ZN3cub18CUB_300001_SM_10006detail9transform16transform_kernelINS2_10policy_hubILb1EN4cuda3std3__45tupleIJN6thrust24THRUST_300001_SM_1000_NS6detail15normal_iteratorINSA_10device_ptrIfEEEESF_EEEE10policy1000Ei13saxpy_functorSF_JPfSK_EEEvT0_iT1_T2_DpNS2_10kernel_argIT3_EE)
        .other          _ZN3cub18CUB_300001_SM_10006detail9transform16transform_kernelINS2_10policy_hubILb1EN4cuda3std3__45tupleIJN6thrust24THRUST_300001_SM_1000_NS6detail15normal_iteratorINSA_10device_ptrIfEEEESF_EEEE10policy1000Ei13saxpy_functorSF_JPfSK_EEEvT0_iT1_T2_DpNS2_10kernel_argIT3_EE,@"STO_CUDA_ENTRY STV_DEFAULT"
_ZN3cub18CUB_300001_SM_10006detail9transform16transform_kernelINS2_10policy_hubILb1EN4cuda3std3__45tupleIJN6thrust24THRUST_300001_SM_1000_NS6detail15normal_iteratorINSA_10device_ptrIfEEEESF_EEEE10policy1000Ei13saxpy_functorSF_JPfSK_EEEvT0_iT1_T2_DpNS2_10kernel_argIT3_EE:
.text._ZN3cub18CUB_300001_SM_10006detail9transform16transform_kernelINS2_10policy_hubILb1EN4cuda3std3__45tupleIJN6thrust24THRUST_300001_SM_1000_NS6detail15normal_iteratorINSA_10device_ptrIfEEEESF_EEEE10policy1000Ei13saxpy_functorSF_JPfSK_EEEvT0_iT1_T2_DpNS2_10kernel_argIT3_EE:
[----:B------:R-:W-:Y:S08]  /*0000*/  LDC R1, c[0x0][0x37c] ;  /* 0x0000df00ff017b82 */ /* 0x000ff00000000800 */
[----:B------:R-:W0:Y:S01]  /*0010*/  S2UR UR18, SR_CTAID.X ;  /* 0x00000000001279c3 */ /* 0x000e220000002500 */
[----:B------:R-:W1:Y:S01]  /*0020*/  LDCU.64 UR12, c[0x0][0x380] ;  /* 0x00007000ff0c77ac */ /* 0x000e620008000a00 */
[----:B------:R-:W2:Y:S01]  /*0030*/  S2R R0, SR_TID.X ;  /* 0x0000000000007919 */ /* 0x000ea20000002100 */
[----:B------:R-:W-:Y:S01]  /*0040*/  BSSY.RECONVERGENT B0, `(.L_x_17) ;  /* 0x0000020000007945 */ /* 0x000fe20003800200 */
[----:B-1----:R-:W-:-:S04]  /*0050*/  USHF.L.U32 UR11, UR13, 0x7, URZ ;  /* 0x000000070d0b7899 */ /* 0x002fc800080006ff */
[----:B0-----:R-:W-:-:S04]  /*0060*/  UIMAD UR8, UR11, UR18, URZ ;  /* 0x000000120b0872a4 */ /* 0x001fc8000f8e02ff */
[----:B------:R-:W-:-:S04]  /*0070*/  UIADD3 UR10, UPT, UPT, -UR8, UR12, URZ ;  /* 0x0000000c080a7290 */ /* 0x000fc8000fffe1ff */
[----:B------:R-:W-:Y:S01]  /*0080*/  UISETP.LT.AND UP0, UPT, UR11, UR10, UPT ;  /* 0x0000000a0b00728c */ /* 0x000fe2000bf01270 */
[----:B--2---:R-:W-:-:S03]  /*0090*/  SHF.L.U32 R4, R0, 0x7, RZ ;  /* 0x0000000700047819 */ /* 0x004fc600000006ff */
[----:B------:R-:W-:-:S04]  /*00a0*/  USEL UR12, UR11, UR10, UP0 ;  /* 0x0000000a0b0c7287 */ /* 0x000fc80008000000 */
[----:B------:R-:W-:-:S06]  /*00b0*/  USHF.L.U32 UR4, UR12, 0x2, URZ ;  /* 0x000000020c047899 */ /* 0x000fcc00080006ff */
[----:B------:R-:W-:-:S13]  /*00c0*/  ISETP.GE.AND P0, PT, R4, UR4, PT ;  /* 0x0000000404007c0c */ /* 0x000fda000bf06270 */
[----:B------:R-:W-:Y:S05]  /*00d0*/  @P0 BRA `(.L_x_18) ;  /* 0x0000000000580947 */ /* 0x000fea0003800000 */
[----:B------:R-:W0:Y:S01]  /*00e0*/  LDC.64 R2, c[0x0][0x398] ;  /* 0x0000e600ff027b82 */ /* 0x000e220000000a00 */
[----:B------:R-:W-:Y:S01]  /*00f0*/  MOV R7, UR8 ;  /* 0x0000000800077c02 */ /* 0x000fe20008000f00 */
[----:B------:R-:W-:Y:S01]  /*0100*/  BSSY.RECONVERGENT B1, `(.L_x_19) ;  /* 0x000000a000017945 */ /* 0x000fe20003800200 */
[----:B------:R-:W-:Y:S02]  /*0110*/  IMAD.MOV.U32 R5, RZ, RZ, R4 ;  /* 0x000000ffff057224 */ /* 0x000fe400078e0004 */
[----:B0-----:R-:W-:-:S04]  /*0120*/  IMAD.WIDE.U32 R2, R0, 0x80, R2 ;  /* 0x0000008000027825 */ /* 0x001fc800078e0002 */
[----:B------:R-:W-:-:S07]  /*0130*/  IMAD.WIDE R2, R7, 0x4, R2 ;  /* 0x0000000407027825 */ /* 0x000fce00078e0202 */
.L_x_20:
[----:B------:R-:W-:Y:S01]  /*0140*/  IADD3 R5, PT, PT, R5, 0x4000, RZ ;  /* 0x0000400005057810 */ /* 0x000fe20007ffe0ff */
[----:B------:R0:W-:Y:S03]  /*0150*/  CCTL.E.PF2 [R2] ;  /* 0x000000000200798f */ /* 0x0001e60000800100 */
[----:B------:R-:W-:Y:S02]  /*0160*/  ISETP.GE.AND P0, PT, R5, UR4, PT ;  /* 0x0000000405007c0c */ /* 0x000fe4000bf06270 */
[----:B0-----:R-:W-:-:S04]  /*0170*/  IADD3 R2, P1, PT, R2, 0x4000, RZ ;  /* 0x0000400002027810 */ /* 0x001fc80007f3e0ff */
[----:B------:R-:W-:-:S07]  /*0180*/  IADD3.X R3, PT, PT, RZ, R3, RZ, P1, !PT ;  /* 0x00000003ff037210 */ /* 0x000fce0000ffe4ff */
[----:B------:R-:W-:Y:S05]  /*0190*/  @!P0 BRA `(.L_x_20) ;  /* 0xfffffffc00e88947 */ /* 0x000fea000383ffff */
[----:B------:R-:W-:Y:S05]  /*01a0*/  BSYNC.RECONVERGENT B1 ;  /* 0x0000000000017941 */ /* 0x000fea0003800200 */
.L_x_19:
[----:B------:R-:W0:Y:S02]  /*01b0*/  LDC.64 R2, c[0x0][0x3a8] ;  /* 0x0000ea00ff027b82 */ /* 0x000e240000000a00 */
[----:B0-----:R-:W-:-:S04]  /*01c0*/  IMAD.WIDE.U32 R2, R0, 0x80, R2 ;  /* 0x0000008000027825 */ /* 0x001fc800078e0002 */
[----:B------:R-:W-:-:S07]  /*01d0*/  IMAD.WIDE R2, R7, 0x4, R2 ;  /* 0x0000000407027825 */ /* 0x000fce00078e0202 */
.L_x_21:
[----:B------:R-:W-:Y:S01]  /*01e0*/  VIADD R4, R4, 0x4000 ;  /* 0x0000400004047836 */ /* 0x000fe20000000000 */
[----:B------:R0:W-:Y:S04]  /*01f0*/  CCTL.E.PF2 [R2] ;  /* 0x000000000200798f */ /* 0x0001e80000800100 */
[----:B------:R-:W-:Y:S02]  /*0200*/  ISETP.GE.AND P0, PT, R4, UR4, PT ;  /* 0x0000000404007c0c */ /* 0x000fe4000bf06270 */
[----:B0-----:R-:W-:-:S04]  /*0210*/  IADD3 R2, P1, PT, R2, 0x4000, RZ ;  /* 0x0000400002027810 */ /* 0x001fc80007f3e0ff */
[----:B------:R-:W-:-:S07]  /*0220*/  IADD3.X R3, PT, PT, RZ, R3, RZ, P1, !PT ;  /* 0x00000003ff037210 */ /* 0x000fce0000ffe4ff */
[----:B------:R-:W-:Y:S05]  /*0230*/  @!P0 BRA `(.L_x_21) ;  /* 0xfffffffc00e88947 */ /* 0x000fea000383ffff */
.L_x_18:
[----:B------:R-:W-:Y:S05]  /*0240*/  BSYNC.RECONVERGENT B0 ;  /* 0x0000000000007941 */ /* 0x000fea0003800200 */
.L_x_17:
[----:B------:R-:W0:Y:S01]  /*0250*/  LDCU.128 UR4, c[0x0][0x390] ;  /* 0x00007200ff0477ac */ /* 0x000e220008000c00 */
[----:B------:R-:W-:Y:S01]  /*0260*/  UIMAD.WIDE UR8, UR8, 0x4, URZ ;  /* 0x00000004080878a5 */ /* 0x000fe2000f8e02ff */
[----:B------:R-:W1:Y:S01]  /*0270*/  LDCU.64 UR20, c[0x0][0x358] ;  /* 0x00006b00ff1477ac */ /* 0x000e620008000a00 */
[----:B------:R-:W2:Y:S02]  /*0280*/  LDCU.64 UR14, c[0x0][0x3a8] ;  /* 0x00007500ff0e77ac */ /* 0x000ea40008000a00 */
[----:B0-----:R-:W-:-:S04]  /*0290*/  UIADD3 UR16, UP0, UPT, UR8, UR4, URZ ;  /* 0x0000000408107290 */ /* 0x001fc8000ff1e0ff */
[----:B------:R-:W-:Y:S02]  /*02a0*/  UIADD3.X UR17, UPT, UPT, UR9, UR5, URZ, UP0, !UPT ;  /* 0x0000000509117290 */ /* 0x000fe400087fe4ff */
[----:B------:R-:W-:-:S09]  /*02b0*/  UISETP.GT.AND UP0, UPT, UR11, UR10, UPT ;  /* 0x0000000a0b00728c */ /* 0x000fd2000bf04270 */
[----:B-12---:R-:W-:Y:S05]  /*02c0*/  BRA.U UP0, `(.L_x_22) ;  /* 0x0000000900687547 */ /* 0x006fea000b800000 */
[----:B------:R-:W-:-:S06]  /*02d0*/  UISETP.GE.AND UP0, UPT, UR13, 0x1, UPT ;  /* 0x000000010d00788c */ /* 0x000fcc000bf06270 */
[----:B------:R-:W-:-:S13]  /*02e0*/  PLOP3.LUT P0, PT, PT, PT, UP0, 0x80, 0x8 ;  /* 0x000000000008781c */ /* 0x000fda0003f0f008 */
[----:B------:R-:W-:Y:S05]  /*02f0*/  @!P0 EXIT ;  /* 0x000000000000894d */ /* 0x000fea0003800000 */
[----:B------:R-:W-:Y:S01]  /*0300*/  UISETP.GE.U32.AND UP0, UPT, UR13, 0x8, UPT ;  /* 0x000000080d00788c */ /* 0x000fe2000bf06070 */
[----:B------:R-:W-:-:S08]  /*0310*/  HFMA2 R10, -RZ, RZ, 0, 0 ;  /* 0x00000000ff0a7431 */ /* 0x000fd000000001ff */
[----:B------:R-:W-:Y:S05]  /*0320*/  BRA.U !UP0, `(.L_x_23) ;  /* 0x00000005082c7547 */ /* 0x000fea000b800000 */
[----:B------:R-:W0:Y:S01]  /*0330*/  LDC.64 R2, c[0x0][0x390] ;  /* 0x0000e400ff027b82 */ /* 0x000e220000000a00 */
[----:B------:R-:W-:Y:S01]  /*0340*/  UMOV UR10, UR8 ;  /* 0x00000008000a7c82 */ /* 0x000fe20008000000 */
[----:B------:R-:W-:Y:S01]  /*0350*/  UMOV UR11, UR9 ;  /* 0x00000009000b7c82 */ /* 0x000fe20008000000 */
[----:B------:R-:W-:Y:S02]  /*0360*/  UIADD3 UR9, UP2, UPT, UR10, 0x600, URZ ;  /* 0x000006000a097890 */ /* 0x000fe4000ff5e0ff */
[----:B------:R-:W-:Y:S02]  /*0370*/  ULOP3.LUT UR8, UR13, 0x7ffffff8, URZ, 0xc0, !UPT ;  /* 0x7ffffff80d087892 */ /* 0x000fe4000f8ec0ff */
[----:B------:R-:W-:Y:S01]  /*0380*/  UIADD3 UR12, UP0, UPT, UR9, UR4, URZ ;  /* 0x00000004090c7290 */ /* 0x000fe2000ff1e0ff */
[----:B------:R-:W1:Y:S01]  /*0390*/  LDC.64 R4, c[0x0][0x398] ;  /* 0x0000e600ff047b82 */ /* 0x000e620000000a00 */
[----:B------:R-:W-:Y:S02]  /*03a0*/  UIADD3.X UR4, UPT, UPT, URZ, UR11, URZ, UP2, !UPT ;  /* 0x0000000bff047290 */ /* 0x000fe400097fe4ff */
[----:B------:R-:W-:-:S02]  /*03b0*/  UIADD3 UR6, UP1, UPT, UR9, UR6, URZ ;  /* 0x0000000609067290 */ /* 0x000fc4000ff3e0ff */
[----:B------:R-:W-:Y:S01]  /*03c0*/  UIADD3 UR14, UP2, UPT, UR9, UR14, URZ ;  /* 0x0000000e090e7290 */ /* 0x000fe2000ff5e0ff */
[----:B------:R-:W2:Y:S02]  /*03d0*/  LDCU UR19, c[0x0][0x388] ;  /* 0x00007100ff1377ac */ /* 0x000ea40008000800 */
[----:B------:R-:W3:Y:S01]  /*03e0*/  LDC.64 R6, c[0x0][0x3a8] ;  /* 0x0000ea00ff067b82 */ /* 0x000ee20000000a00 */
[----:B------:R-:W-:Y:S02]  /*03f0*/  UIADD3.X UR7, UPT, UPT, UR4, UR7, URZ, UP1, !UPT ;  /* 0x0000000704077290 */ /* 0x000fe40008ffe4ff */
[----:B------:R-:W-:Y:S02]  /*0400*/  UIADD3.X UR5, UPT, UPT, UR4, UR5, URZ, UP0, !UPT ;  /* 0x0000000504057290 */ /* 0x000fe400087fe4ff */
[----:B------:R-:W-:Y:S01]  /*0410*/  UIADD3.X UR15, UPT, UPT, UR4, UR15, URZ, UP2, !UPT ;  /* 0x0000000f040f7290 */ /* 0x000fe200097fe4ff */
[----:B0-----:R-:W-:Y:S01]  /*0420*/  IMAD.WIDE.U32 R2, R0, 0x4, R2 ;  /* 0x0000000400027825 */ /* 0x001fe200078e0002 */
[----:B------:R-:W-:-:S03]  /*0430*/  UIADD3 UR8, UPT, UPT, -UR8, URZ, URZ ;  /* 0x000000ff08087290 */ /* 0x000fc6000fffe1ff */
[----:B-1----:R-:W-:-:S04]  /*0440*/  IMAD.WIDE.U32 R4, R0, 0x4, R4 ;  /* 0x0000000400047825 */ /* 0x002fc800078e0004 */
[----:B---3--:R-:W-:-:S04]  /*0450*/  IMAD.WIDE.U32 R6, R0, 0x4, R6 ;  /* 0x0000000400067825 */ /* 0x008fc800078e0006 */
[----:B--2---:R-:W-:-:S07]  /*0460*/  VIADD R0, R0, 0x80 ;  /* 0x0000008000007836 */ /* 0x004fce0000000000 */
.L_x_24:
        /* <DEDUP_REMOVED lines=10> */
[----:B------:R-:W-:-:S02]  /*0510*/  MOV R11, UR15 ;  /* 0x0000000f000b7c02 */ /* 0x000fc40008000f00 */
[----:B------:R-:W-:Y:S01]  /*0520*/  IADD3.X R17, PT, PT, R3, UR11, RZ, P0, !PT ;  /* 0x0000000b03117c10 */ /* 0x000fe200087fe4ff */
[----:B------:R-:W-:-:S04]  /*0530*/  IMAD.WIDE R8, R0, 0x4, R8 ;  /* 0x0000000400087825 */ /* 0x000fc800078e0208 */
        /* <DEDUP_REMOVED lines=32> */
[----:B------:R-:W-:Y:S02]  /*0740*/  UIADD3 UR10, UP0, UPT, UR10, 0x1000, URZ ;  /* 0x000010000a0a7890 */ /* 0x000fe4000ff1e0ff */
[----:B------:R-:W-:-:S02]  /*0750*/  UIADD3 UR8, UPT, UPT, UR8, 0x8, URZ ;  /* 0x0000000808087890 */ /* 0x000fc4000fffe0ff */
[----:B------:R-:W-:Y:S02]  /*0760*/  UIADD3.X UR11, UPT, UPT, URZ, UR11, URZ, UP0, !UPT ;  /* 0x0000000bff0b7290 */ /* 0x000fe400087fe4ff */
[----:B------:R-:W-:Y:S01]  /*0770*/  UISETP.NE.AND UP0, UPT, UR8, URZ, UPT ;  /* 0x000000ff0800728c */ /* 0x000fe2000bf05270 */
[----:B------:R-:W-:Y:S01]  /*0780*/  IADD3 R0, PT, PT, R0, 0x400, RZ ;  /* 0x0000040000007810 */ /* 0x000fe20007ffe0ff */
[----:B--2---:R-:W-:-:S05]  /*0790*/  FFMA R17, R14, UR19, R17 ;  /* 0x000000130e117c23 */ /* 0x004fca0008000011 */
[----:B------:R3:W-:Y:S02]  /*07a0*/  STG.E desc[UR20][R12.64+0x600], R17 ;  /* 0x000600110c007986 */ /* 0x0007e4000c101914 */
[----:B------:R-:W-:Y:S05]  /*07b0*/  BRA.U UP0, `(.L_x_24) ;  /* 0xfffffffd002c7547 */ /* 0x000fea000b83ffff */
[----:B------:R-:W0:Y:S02]  /*07c0*/  LDC R10, c[0x0][0x384] ;  /* 0x0000e100ff0a7b82 */ /* 0x000e240000000800 */
[----:B0-----:R-:W-:-:S07]  /*07d0*/  LOP3.LUT R10, R10, 0x7ffffff8, RZ, 0xc0, !PT ;  /* 0x7ffffff80a0a7812 */ /* 0x001fce00078ec0ff */
.L_x_23:
[----:B------:R-:W0:Y:S02]  /*07e0*/  LDC R0, c[0x0][0x384] ;  /* 0x0000e100ff007b82 */ /* 0x000e240000000800 */
[----:B0-----:R-:W-:-:S04]  /*07f0*/  LOP3.LUT R3, R0, 0x7, RZ, 0xc0, !PT ;  /* 0x0000000700037812 */ /* 0x001fc800078ec0ff */
[----:B------:R-:W-:-:S13]  /*0800*/  ISETP.NE.AND P0, PT, R3, RZ, PT ;  /* 0x000000ff0300720c */ /* 0x000fda0003f05270 */
[----:B------:R-:W-:Y:S05]  /*0810*/  @!P0 EXIT ;  /* 0x000000000000894d */ /* 0x000fea0003800000 */
[----:B------:R-:W0:Y:S01]  /*0820*/  LDCU.64 UR4, c[0x0][0x398] ;  /* 0x00007300ff0477ac */ /* 0x000e220008000a00 */
[C---:B------:R-:W-:Y:S01]  /*0830*/  SHF.L.U32 R2, R0.reuse, 0x7, RZ ;  /* 0x0000000700027819 */ /* 0x040fe200000006ff */
[----:B------:R-:W1:Y:S01]  /*0840*/  S2R R11, SR_TID.X ;  /* 0x00000000000b7919 */ /* 0x000e620000002100 */
[----:B------:R-:W-:Y:S01]  /*0850*/  ISETP.GE.U32.AND P0, PT, R3, 0x4, PT ;  /* 0x000000040300780c */ /* 0x000fe20003f06070 */
[----:B------:R-:W2:Y:S01]  /*0860*/  LDCU.64 UR6, c[0x0][0x3a8] ;  /* 0x00007500ff0677ac */ /* 0x000ea20008000a00 */
[----:B------:R-:W-:Y:S01]  /*0870*/  LOP3.LUT R16, R0, 0x3, RZ, 0xc0, !PT ;  /* 0x0000000300107812 */ /* 0x000fe200078ec0ff */
[----:B------:R-:W-:-:S03]  /*0880*/  IMAD R2, R2, UR18, RZ ;  /* 0x0000001202027c24 */ /* 0x000fc6000f8e02ff */
[----:B------:R-:W-:Y:S01]  /*0890*/  ISETP.NE.AND P1, PT, R16, RZ, PT ;  /* 0x000000ff1000720c */ /* 0x000fe20003f25270 */
[----:B------:R-:W-:-:S03]  /*08a0*/  IMAD.WIDE R4, R2, 0x4, RZ ;  /* 0x0000000402047825 */ /* 0x000fc600078e02ff */
[C---:B0-----:R-:W-:Y:S02]  /*08b0*/  IADD3 R2, P2, PT, R4.reuse, UR4, RZ ;  /* 0x0000000404027c10 */ /* 0x041fe4000ff5e0ff */
[----:B--2---:R-:W-:Y:S02]  /*08c0*/  IADD3 R4, P3, PT, R4, UR6, RZ ;  /* 0x0000000604047c10 */ /* 0x004fe4000ff7e0ff */
[C---:B------:R-:W-:Y:S02]  /*08d0*/  IADD3.X R3, PT, PT, R5.reuse, UR5, RZ, P2, !PT ;  /* 0x0000000505037c10 */ /* 0x040fe400097fe4ff */
[----:B------:R-:W-:Y:S01]  /*08e0*/  IADD3.X R5, PT, PT, R5, UR7, RZ, P3, !PT ;  /* 0x0000000705057c10 */ /* 0x000fe20009ffe4ff */
[----:B------:R-:W-:Y:S08]  /*08f0*/  @!P0 BRA `(.L_x_25) ;  /* 0x00000000005c8947 */ /* 0x000ff00003800000 */
[----:B-1-3--:R-:W-:Y:S01]  /*0900*/  IMAD R13, R10, 0x80, R11 ;  /* 0x000000800a0d7824 */ /* 0x00afe200078e020b */
[----:B------:R-:W0:Y:S03]  /*0910*/  LDCU UR4, c[0x0][0x388] ;  /* 0x00007100ff0477ac */ /* 0x000e260008000800 */
[----:B------:R-:W-:-:S04]  /*0920*/  IMAD.WIDE R8, R13, 0x4, R2 ;  /* 0x000000040d087825 */ /* 0x000fc800078e0202 */
[----:B------:R-:W-:Y:S01]  /*0930*/  IMAD.WIDE R6, R13, 0x4, R4 ;  /* 0x000000040d067825 */ /* 0x000fe200078e0204 */
[----:B------:R-:W0:Y:S04]  /*0940*/  LDG.E R14, desc[UR20][R8.64] ;  /* 0x00000014080e7981 */ /* 0x000e28000c1e1900 */
[----:B------:R-:W0:Y:S01]  /*0950*/  LDG.E R15, desc[UR20][R6.64] ;  /* 0x00000014060f7981 */ /* 0x000e22000c1e1900 */
[----:B------:R-:W-:-:S05]  /*0960*/  MOV R12, 0x4 ;  /* 0x00000004000c7802 */ /* 0x000fca0000000f00 */
[----:B------:R-:W-:-:S04]  /*0970*/  IMAD.WIDE R12, R13, R12, UR16 ;  /* 0x000000100d0c7e25 */ /* 0x000fc8000f8e020c */
        /* <DEDUP_REMOVED lines=15> */
.L_x_25:
[----:B------:R-:W-:Y:S05]  /*0a70*/  @!P1 EXIT ;  /* 0x000000000000994d */ /* 0x000fea0003800000 */
[----:B------:R-:W-:Y:S02]  /*0a80*/  ISETP.NE.AND P0, PT, R16, 0x1, PT ;  /* 0x000000011000780c */ /* 0x000fe40003f05270 */
[----:B------:R-:W-:-:S04]  /*0a90*/  LOP3.LUT R0, R0, 0x1, RZ, 0xc0, !PT ;  /* 0x0000000100007812 */ /* 0x000fc800078ec0ff */
[----:B------:R-:W-:-:S07]  /*0aa0*/  ISETP.NE.U32.AND P1, PT, R0, 0x1, PT ;  /* 0x000000010000780c */ /* 0x000fce0003f25070 */
[----:B------:R-:W-:Y:S06]  /*0ab0*/  @!P0 BRA `(.L_x_26) ;  /* 0x00000000003c8947 */ /* 0x000fec0003800000 */
[----:B01-3--:R-:W-:Y:S01]  /*0ac0*/  IMAD R13, R10, 0x80, R11 ;  /* 0x000000800a0d7824 */ /* 0x00bfe200078e020b */
[----:B------:R-:W0:Y:S03]  /*0ad0*/  LDCU UR4, c[0x0][0x388] ;  /* 0x00007100ff0477ac */ /* 0x000e260008000800 */
[----:B------:R-:W-:-:S04]  /*0ae0*/  IMAD.WIDE R6, R13, 0x4, R2 ;  /* 0x000000040d067825 */ /* 0x000fc800078e0202 */
[----:B------:R-:W-:Y:S01]  /*0af0*/  IMAD.WIDE R8, R13, 0x4, R4 ;  /* 0x000000040d087825 */ /* 0x000fe200078e0204 */
[----:B------:R-:W0:Y:S04]  /*0b00*/  LDG.E R0, desc[UR20][R6.64] ;  /* 0x0000001406007981 */ /* 0x000e28000c1e1900 */
[----:B------:R-:W0:Y:S01]  /*0b10*/  LDG.E R15, desc[UR20][R8.64] ;  /* 0x00000014080f7981 */ /* 0x000e22000c1e1900 */
[----:B------:R-:W-:-:S05]  /*0b20*/  HFMA2 R12, -RZ, RZ, 0, 2.384185791015625e-07 ;  /* 0x00000004ff0c7431 */ /* 0x000fca00000001ff */
[----:B------:R-:W-:-:S04]  /*0b30*/  IMAD.WIDE R12, R13, R12, UR16 ;  /* 0x000000100d0c7e25 */ /* 0x000fc8000f8e020c */
[----:B0-----:R-:W-:-:S05]  /*0b40*/  FFMA R15, R0, UR4, R15 ;  /* 0x00000004000f7c23 */ /* 0x001fca000800000f */
[----:B------:R2:W-:Y:S04]  /*0b50*/  STG.E desc[UR20][R12.64], R15 ;  /* 0x0000000f0c007986 */ /* 0x0005e8000c101914 */
[----:B------:R-:W3:Y:S04]  /*0b60*/  LDG.E R0, desc[UR20][R6.64+0x200] ;  /* 0x0002001406007981 */ /* 0x000ee8000c1e1900 */
[----:B------:R-:W3:Y:S01]  /*0b70*/  LDG.E R17, desc[UR20][R8.64+0x200] ;  /* 0x0002001408117981 */ /* 0x000ee2000c1e1900 */
[----:B------:R-:W-:Y:S01]  /*0b80*/  IADD3 R10, PT, PT, R10, 0x2, RZ ;  /* 0x000000020a0a7810 */ /* 0x000fe20007ffe0ff */
[----:B---3--:R-:W-:-:S05]  /*0b90*/  FFMA R17, R0, UR4, R17 ;  /* 0x0000000400117c23 */ /* 0x008fca0008000011 */
[----:B------:R2:W-:Y:S02]  /*0ba0*/  STG.E desc[UR20][R12.64+0x200], R17 ;  /* 0x000200110c007986 */ /* 0x0005e4000c101914 */
.L_x_26:
[----:B------:R-:W-:Y:S05]  /*0bb0*/  @P1 EXIT ;  /* 0x000000000000194d */ /* 0x000fea0003800000 */
[----:B-1----:R-:W-:Y:S01]  /*0bc0*/  IMAD R7, R10, 0x80, R11 ;  /* 0x000000800a077824 */ /* 0x002fe200078e020b */
[----:B------:R-:W1:Y:S03]  /*0bd0*/  LDCU UR4, c[0x0][0x388] ;  /* 0x00007100ff0477ac */ /* 0x000e660008000800 */
[----:B------:R-:W-:-:S04]  /*0be0*/  IMAD.WIDE R2, R7, 0x4, R2 ;  /* 0x0000000407027825 */ /* 0x000fc800078e0202 */
[----:B------:R-:W-:Y:S02]  /*0bf0*/  IMAD.WIDE R4, R7, 0x4, R4 ;  /* 0x0000000407047825 */ /* 0x000fe400078e0204 */
[----:B------:R-:W1:Y:S04]  /*0c00*/  LDG.E R2, desc[UR20][R2.64] ;  /* 0x0000001402027981 */ /* 0x000e68000c1e1900 */
[----:B------:R-:W1:Y:S01]  /*0c10*/  LDG.E R5, desc[UR20][R4.64] ;  /* 0x0000001404057981 */ /* 0x000e62000c1e1900 */
[----:B------:R-:W-:-:S05]  /*0c20*/  MOV R6, 0x4 ;  /* 0x0000000400067802 */ /* 0x000fca0000000f00 */
[----:B------:R-:W-:-:S04]  /*0c30*/  IMAD.WIDE R6, R7, R6, UR16 ;  /* 0x0000001007067e25 */ /* 0x000fc8000f8e0206 */
[----:B-1----:R-:W-:-:S05]  /*0c40*/  FFMA R9, R2, UR4, R5 ;  /* 0x0000000402097c23 */ /* 0x002fca0008000005 */
[----:B------:R-:W-:Y:S01]  /*0c50*/  STG.E desc[UR20][R6.64], R9 ;  /* 0x0000000906007986 */ /* 0x000fe2000c101914 */
[----:B------:R-:W-:Y:S05]  /*0c60*/  EXIT ;  /* 0x000000000000794d */ /* 0x000fea0003800000 */
.L_x_22:
[----:B------:R-:W0:Y:S02]  /*0c70*/  LDC R6, c[0x0][0x384] ;  /* 0x0000e100ff067b82 */ /* 0x000e240000000800 */
[----:B0-----:R-:W-:-:S13]  /*0c80*/  ISETP.GE.AND P0, PT, R6, 0x1, PT ;  /* 0x000000010600780c */ /* 0x001fda0003f06270 */
[----:B------:R-:W-:Y:S05]  /*0c90*/  @!P0 EXIT ;  /* 0x000000000000894d */ /* 0x000fea0003800000 */
[----:B------:R-:W0:Y:S01]  /*0ca0*/  LDCU.64 UR4, c[0x0][0x398] ;  /* 0x00007300ff0477ac */ /* 0x000e220008000a00 */
[C---:B------:R-:W-:Y:S01]  /*0cb0*/  SHF.L.U32 R2, R6.reuse, 0x7, RZ ;  /* 0x0000000706027819 */ /* 0x040fe200000006ff */
[----:B------:R-:W1:Y:S01]  /*0cc0*/  S2R R0, SR_TID.X ;  /* 0x0000000000007919 */ /* 0x000e620000002100 */
[----:B------:R-:W-:Y:S01]  /*0cd0*/  HFMA2 R7, -RZ, RZ, 0, 0 ;  /* 0x00000000ff077431 */ /* 0x000fe200000001ff */
[----:B------:R-:W2:Y:S01]  /*0ce0*/  LDCU.64 UR6, c[0x0][0x3a8] ;  /* 0x00007500ff0677ac */ /* 0x000ea20008000a00 */
[----:B------:R-:W-:Y:S01]  /*0cf0*/  LOP3.LUT R20, R6, 0x7, RZ, 0xc0, !PT ;  /* 0x0000000706147812 */ /* 0x000fe200078ec0ff */
[----:B------:R-:W-:-:S04]  /*0d00*/  IMAD R2, R2, UR18, RZ ;  /* 0x0000001202027c24 */ /* 0x000fc8000f8e02ff */
[----:B------:R-:W-:-:S03]  /*0d10*/  IMAD.WIDE R4, R2, 0x4, RZ ;  /* 0x0000000402047825 */ /* 0x000fc600078e02ff */
[----:B0-----:R-:W-:-:S04]  /*0d20*/  IADD3 R2, P0, PT, R4, UR4, RZ ;  /* 0x0000000404027c10 */ /* 0x001fc8000ff1e0ff */
[----:B------:R-:W-:Y:S02]  /*0d30*/  IADD3.X R3, PT, PT, R5, UR5, RZ, P0, !PT ;  /* 0x0000000505037c10 */ /* 0x000fe400087fe4ff */
[----:B------:R-:W-:Y:S02]  /*0d40*/  ISETP.GE.U32.AND P0, PT, R6, 0x8, PT ;  /* 0x000000080600780c */ /* 0x000fe40003f06070 */
[----:B--2---:R-:W-:-:S04]  /*0d50*/  IADD3 R4, P1, PT, R4, UR6, RZ ;  /* 0x0000000604047c10 */ /* 0x004fc8000ff3e0ff */
[----:B------:R-:W-:-:S07]  /*0d60*/  IADD3.X R5, PT, PT, R5, UR7, RZ, P1, !PT ;  /* 0x0000000705057c10 */ /* 0x000fce0008ffe4ff */
[----:B-1----:R-:W-:Y:S05]  /*0d70*/  @!P0 BRA `(.L_x_27) ;  /* 0x0000000400208947 */ /* 0x002fea0003800000 */
[----:B------:R-:W-:Y:S01]  /*0d80*/  LOP3.LUT R7, R6, 0x7ffffff8, RZ, 0xc0, !PT ;  /* 0x7ffffff806077812 */ /* 0x000fe200078ec0ff */
[----:B------:R-:W-:Y:S01]  /*0d90*/  IMAD.MOV.U32 R6, RZ, RZ, RZ ;  /* 0x000000ffff067224 */ /* 0x000fe200078e00ff */
[----:B------:R-:W0:Y:S06]  /*0da0*/  LDCU UR4, c[0x0][0x388] ;  /* 0x00007100ff0477ac */ /* 0x000e2c0008000800 */
.L_x_30:
[----:B-1----:R-:W-:-:S04]  /*0db0*/  LEA R13, R6, R0, 0x7 ;  /* 0x00000000060d7211 */ /* 0x002fc800078e38ff */
[----:B------:R-:W-:-:S13]  /*0dc0*/  ISETP.GE.AND P0, PT, R13, UR12, PT ;  /* 0x0000000c0d007c0c */ /* 0x000fda000bf06270 */
[C---:B------:R-:W-:Y:S01]  /*0dd0*/  @!P0 IMAD.WIDE.U32 R14, R13.reuse, 0x4, R2 ;  /* 0x000000040d0e8825 */ /* 0x040fe200078e0002 */
[----:B------:R-:W1:Y:S03]  /*0de0*/  @!P0 LDC R21, c[0x0][0x388] ;  /* 0x0000e200ff158b82 */ /* 0x000e660000000800 */
[C---:B------:R-:W-:Y:S02]  /*0df0*/  @!P0 IMAD.WIDE.U32 R18, R13.reuse, 0x4, R4 ;  /* 0x000000040d128825 */ /* 0x040fe400078e0004 */
[----:B------:R-:W1:Y:S04]  /*0e00*/  @!P0 LDG.E R14, desc[UR20][R14.64] ;  /* 0x000000140e0e8981 */ /* 0x000e68000c1e1900 */
[----:B------:R2:W1:Y:S01]  /*0e10*/  @!P0 LDG.E R19, desc[UR20][R18.64] ;  /* 0x0000001412138981 */ /* 0x000462000c1e1900 */
[----:B------:R-:W-:-:S02]  /*0e20*/  IADD3 R23, PT, PT, R13, 0x80, RZ ;  /* 0x000000800d177810 */ /* 0x000fc40007ffe0ff */
[----:B------:R-:W-:Y:S02]  /*0e30*/  MOV R16, 0x4 ;  /* 0x0000000400107802 */ /* 0x000fe40000000f00 */
[C---:B------:R-:W-:Y:S01]  /*0e40*/  ISETP.GE.AND P1, PT, R23.reuse, UR12, PT ;  /* 0x0000000c17007c0c */ /* 0x040fe2000bf26270 */
[----:B------:R-:W-:-:S04]  /*0e50*/  IMAD.WIDE R8, R23, 0x4, R2 ;  /* 0x0000000417087825 */ /* 0x000fc800078e0202 */
[----:B------:R-:W-:-:S04]  /*0e60*/  @!P0 IMAD.WIDE.U32 R16, R13, R16, UR16 ;  /* 0x000000100d108e25 */ /* 0x000fc8000f8e0010 */
[----:B------:R-:W-:-:S04]  /*0e70*/  IMAD.WIDE R10, R23, 0x4, R4 ;  /* 0x00000004170a7825 */ /* 0x000fc800078e0204 */
[----:B--2---:R-:W2:Y:S01]  /*0e80*/  @!P1 LDC R18, c[0x0][0x388] ;  /* 0x0000e200ff129b82 */ /* 0x004ea20000000800 */
[----:B-1----:R-:W-:-:S05]  /*0e90*/  @!P0 FFMA R21, R14, R21, R19 ;  /* 0x000000150e158223 */ /* 0x002fca0000000013 */
[----:B------:R1:W-:Y:S04]  /*0ea0*/  @!P0 STG.E desc[UR20][R16.64], R21 ;  /* 0x0000001510008986 */ /* 0x0003e8000c101914 */
[----:B------:R-:W2:Y:S04]  /*0eb0*/  @!P1 LDG.E R12, desc[UR20][R8.64] ;  /* 0x00000014080c9981 */ /* 0x000ea8000c1e1900 */
[----:B------:R-:W2:Y:S01]  /*0ec0*/  @!P1 LDG.E R19, desc[UR20][R10.64] ;  /* 0x000000140a139981 */ /* 0x000ea2000c1e1900 */
[----:B------:R-:W-:-:S05]  /*0ed0*/  VIADD R14, R13, 0x100 ;  /* 0x000001000d0e7836 */ /* 0x000fca0000000000 */
[----:B------:R-:W-:Y:S01]  /*0ee0*/  ISETP.GE.AND P0, PT, R14, UR12, PT ;  /* 0x0000000c0e007c0c */ /* 0x000fe2000bf06270 */
[----:B------:R-:W-:-:S05]  /*0ef0*/  HFMA2 R14, -RZ, RZ, 0, 2.384185791015625e-07 ;  /* 0x00000004ff0e7431 */ /* 0x000fca00000001ff */
[----:B------:R-:W-:-:S04]  /*0f00*/  IMAD.WIDE R14, R23, R14, UR16 ;  /* 0x00000010170e7e25 */ /* 0x000fc8000f8e020e */
[----:B--2---:R-:W-:-:S03]  /*0f10*/  @!P1 FFMA R19, R12, R18, R19 ;  /* 0x000000120c139223 */ /* 0x004fc60000000013 */
[----:B------:R-:W2:Y:S02]  /*0f20*/  @!P0 LDC R18, c[0x0][0x388] ;  /* 0x0000e200ff128b82 */ /* 0x000ea40000000800 */
[----:B------:R3:W-:Y:S04]  /*0f30*/  @!P1 STG.E desc[UR20][R14.64], R19 ;  /* 0x000000130e009986 */ /* 0x0007e8000c101914 */
[----:B------:R-:W2:Y:S04]  /*0f40*/  @!P0 LDG.E R12, desc[UR20][R8.64+0x200] ;  /* 0x00020014080c8981 */ /* 0x000ea8000c1e1900 */
[----:B-1----:R-:W2:Y:S01]  /*0f50*/  @!P0 LDG.E R17, desc[UR20][R10.64+0x200] ;  /* 0x000200140a118981 */ /* 0x002ea2000c1e1900 */
[----:B------:R-:W-:-:S04]  /*0f60*/  IADD3 R16, PT, PT, R13, 0x180, RZ ;  /* 0x000001800d107810 */ /* 0x000fc80007ffe0ff */
[----:B------:R-:W-:Y:S01]  /*0f70*/  ISETP.GE.AND P1, PT, R16, UR12, PT ;  /* 0x0000000c10007c0c */ /* 0x000fe2000bf26270 */
[----:B--2---:R-:W-:-:S12]  /*0f80*/  @!P0 FFMA R17, R12, R18, R17 ;  /* 0x000000120c118223 */ /* 0x004fd80000000011 */
[----:B------:R-:W1:Y:S01]  /*0f90*/  @!P1 LDC R18, c[0x0][0x388] ;  /* 0x0000e200ff129b82 */ /* 0x000e620000000800 */
[----:B------:R2:W-:Y:S04]  /*0fa0*/  @!P0 STG.E desc[UR20][R14.64+0x200], R17 ;  /* 0x000200110e008986 */ /* 0x0005e8000c101914 */
[----:B------:R-:W1:Y:S04]  /*0fb0*/  @!P1 LDG.E R12, desc[UR20][R8.64+0x400] ;  /* 0x00040014080c9981 */ /* 0x000e68000c1e1900 */
[----:B------:R-:W1:Y:S01]  /*0fc0*/  @!P1 LDG.E R21, desc[UR20][R10.64+0x400] ;  /* 0x000400140a159981 */ /* 0x000e62000c1e1900 */
[----:B------:R-:W-:-:S04]  /*0fd0*/  IADD3 R16, PT, PT, R13, 0x200, RZ ;  /* 0x000002000d107810 */ /* 0x000fc80007ffe0ff */
[----:B------:R-:W-:Y:S01]  /*0fe0*/  ISETP.GE.AND P0, PT, R16, UR12, PT ;  /* 0x0000000c10007c0c */ /* 0x000fe2000bf06270 */
[----:B------:R-:W-:Y:S02]  /*0ff0*/  VIADD R16, R13, 0x280 ;  /* 0x000002800d107836 */ /* 0x000fe40000000000 */
[----:B-1----:R-:W-:-:S10]  /*1000*/  @!P1 FFMA R21, R12, R18, R21 ;  /* 0x000000120c159223 */ /* 0x002fd40000000015 */
[----:B------:R-:W1:Y:S01]  /*1010*/  @!P0 LDC R18, c[0x0][0x388] ;  /* 0x0000e200ff128b82 */ /* 0x000e620000000800 */
[----:B------:R4:W-:Y:S04]  /*1020*/  @!P1 STG.E desc[UR20][R14.64+0x400], R21 ;  /* 0x000400150e009986 */ /* 0x0009e8000c101914 */
[----:B------:R-:W1:Y:S04]  /*1030*/  @!P0 LDG.E R12, desc[UR20][R8.64+0x600] ;  /* 0x00060014080c8981 */ /* 0x000e68000c1e1900 */
[----:B---3--:R-:W1:Y:S01]  /*1040*/  @!P0 LDG.E R19, desc[UR20][R10.64+0x600] ;  /* 0x000600140a138981 */ /* 0x008e62000c1e1900 */
[----:B------:R-:W-:-:S02]  /*1050*/  ISETP.GE.AND P1, PT, R16, UR12, PT ;  /* 0x0000000c10007c0c */ /* 0x000fc4000bf26270 */
[----:B------:R-:W-:Y:S01]  /*1060*/  IADD3 R16, PT, PT, R13, 0x300, RZ ;  /* 0x000003000d107810 */ /* 0x000fe20007ffe0ff */
[----:B-1----:R-:W-:-:S10]  /*1070*/  @!P0 FFMA R19, R12, R18, R19 ;  /* 0x000000120c138223 */ /* 0x002fd40000000013 */
[----:B------:R-:W1:Y:S01]  /*1080*/  @!P1 LDC R18, c[0x0][0x388] ;  /* 0x0000e200ff129b82 */ /* 0x000e620000000800 */
[----:B------:R3:W-:Y:S04]  /*1090*/  @!P0 STG.E desc[UR20][R14.64+0x600], R19 ;  /* 0x000600130e008986 */ /* 0x0007e8000c101914 */
[----:B------:R-:W1:Y:S04]  /*10a0*/  @!P1 LDG.E R12, desc[UR20][R8.64+0x800] ;  /* 0x00080014080c9981 */ /* 0x000e68000c1e1900 */
[----:B--2---:R-:W1:Y:S01]  /*10b0*/  @!P1 LDG.E R17, desc[UR20][R10.64+0x800] ;  /* 0x000800140a119981 */ /* 0x004e62000c1e1900 */
[----:B------:R-:W-:-:S13]  /*10c0*/  ISETP.GE.AND P0, PT, R16, UR12, PT ;  /* 0x0000000c10007c0c */ /* 0x000fda000bf06270 */
[----:B------:R-:W2:Y:S01]  /*10d0*/  @!P0 LDC R16, c[0x0][0x388] ;  /* 0x0000e200ff108b82 */ /* 0x000ea20000000800 */
[----:B-1----:R-:W-:-:S05]  /*10e0*/  @!P1 FFMA R17, R12, R18, R17 ;  /* 0x000000120c119223 */ /* 0x002fca0000000011 */
[----:B------:R3:W-:Y:S04]  /*10f0*/  @!P1 STG.E desc[UR20][R14.64+0x800], R17 ;  /* 0x000800110e009986 */ /* 0x0007e8000c101914 */
[----:B------:R-:W2:Y:S04]  /*1100*/  @!P0 LDG.E R12, desc[UR20][R8.64+0xa00] ;  /* 0x000a0014080c8981 */ /* 0x000ea8000c1e1900 */
[----:B----4-:R-:W2:Y:S01]  /*1110*/  @!P0 LDG.E R21, desc[UR20][R10.64+0xa00] ;  /* 0x000a00140a158981 */ /* 0x010ea2000c1e1900 */
[----:B------:R-:W-:Y:S01]  /*1120*/  IADD3 R13, PT, PT, R13, 0x380, RZ ;  /* 0x000003800d0d7810 */ /* 0x000fe20007ffe0ff */
[----:B------:R-:W-:Y:S01]  /*1130*/  BSSY.RECONVERGENT B0, `(.L_x_28) ;  /* 0x000000b000007945 */ /* 0x000fe20003800200 */
[----:B------:R-:W-:-:S04]  /*1140*/  IADD3 R6, PT, PT, R6, 0x8, RZ ;  /* 0x0000000806067810 */ /* 0x000fc80007ffe0ff */
[----:B------:R-:W-:Y:S01]  /*1150*/  ISETP.NE.AND P1, PT, R6, R7, PT ;  /* 0x000000070600720c */ /* 0x000fe20003f25270 */
[----:B--2---:R-:W-:-:S05]  /*1160*/  @!P0 FFMA R21, R12, R16, R21 ;  /* 0x000000100c158223 */ /* 0x004fca0000000015 */
[----:B------:R3:W-:Y:S01]  /*1170*/  @!P0 STG.E desc[UR20][R14.64+0xa00], R21 ;  /* 0x000a00150e008986 */ /* 0x0007e2000c101914 */
[----:B------:R-:W-:-:S13]  /*1180*/  ISETP.GE.AND P0, PT, R13, UR12, PT ;  /* 0x0000000c0d007c0c */ /* 0x000fda000bf06270 */
[----:B---3--:R-:W-:Y:S05]  /*1190*/  @P0 BRA `(.L_x_29) ;  /* 0x0000000000100947 */ /* 0x008fea0003800000 */
[----:B------:R-:W0:Y:S04]  /*11a0*/  LDG.E R8, desc[UR20][R8.64+0xc00] ;  /* 0x000c001408087981 */ /* 0x000e28000c1e1900 */
[----:B------:R-:W0:Y:S02]  /*11b0*/  LDG.E R11, desc[UR20][R10.64+0xc00] ;  /* 0x000c00140a0b7981 */ /* 0x000e24000c1e1900 */
[----:B0-----:R-:W-:-:S05]  /*11c0*/  FFMA R13, R8, UR4, R11 ;  /* 0x00000004080d7c23 */ /* 0x001fca000800000b */
[----:B------:R1:W-:Y:S02]  /*11d0*/  STG.E desc[UR20][R14.64+0xc00], R13 ;  /* 0x000c000d0e007986 */ /* 0x0003e4000c101914 */
.L_x_29:
[----:B0-----:R-:W-:Y:S05]  /*11e0*/  BSYNC.RECONVERGENT B0 ;  /* 0x0000000000007941 */ /* 0x001fea0003800200 */
.L_x_28:
[----:B------:R-:W-:Y:S05]  /*11f0*/  @P1 BRA `(.L_x_30) ;  /* 0xfffffff800ec1947 */ /* 0x000fea000383ffff */
.L_x_27:
[----:B------:R-:W-:-:S13]  /*1200*/  ISETP.NE.AND P0, PT, R20, RZ, PT ;  /* 0x000000ff1400720c */ /* 0x000fda0003f05270 */
[----:B------:R-:W-:Y:S05]  /*1210*/  @!P0 EXIT ;  /* 0x000000000000894d */ /* 0x000fea0003800000 */
[----:B------:R-:W0:Y:S01]  /*1220*/  LDC R6, c[0x0][0x384] ;  /* 0x0000e100ff067b82 */ /* 0x000e220000000800 */
[----:B------:R-:W-:Y:S02]  /*1230*/  ISETP.GE.U32.AND P1, PT, R20, 0x4, PT ;  /* 0x000000041400780c */ /* 0x000fe40003f26070 */
[----:B0-----:R-:W-:-:S04]  /*1240*/  LOP3.LUT R22, R6, 0x3, RZ, 0xc0, !PT ;  /* 0x0000000306167812 */ /* 0x001fc800078ec0ff */
[----:B------:R-:W-:-:S07]  /*1250*/  ISETP.NE.AND P0, PT, R22, RZ, PT ;  /* 0x000000ff1600720c */ /* 0x000fce0003f05270 */
[----:B------:R-:W-:Y:S06]  /*1260*/  @!P1 BRA `(.L_x_31) ;  /* 0x0000000000b49947 */ /* 0x000fec0003800000 */
[----:B------:R-:W-:-:S05]  /*1270*/  IMAD R9, R7, 0x80, R0 ;  /* 0x0000008007097824 */ /* 0x000fca00078e0200 */
[----:B------:R-:W-:-:S13]  /*1280*/  ISETP.GE.AND P1, PT, R9, UR12, PT ;  /* 0x0000000c09007c0c */ /* 0x000fda000bf26270 */
[C---:B-1----:R-:W-:Y:S01]  /*1290*/  @!P1 IMAD.WIDE R12, R9.reuse, 0x4, R2 ;  /* 0x00000004090c9825 */ /* 0x042fe200078e0202 */
[----:B------:R-:W0:Y:S03]  /*12a0*/  @!P1 LDC R23, c[0x0][0x388] ;  /* 0x0000e200ff179b82 */ /* 0x000e260000000800 */
[C---:B------:R-:W-:Y:S02]  /*12b0*/  @!P1 IMAD.WIDE R14, R9.reuse, 0x4, R4 ;  /* 0x00000004090e9825 */ /* 0x040fe400078e0204 */
[----:B------:R-:W0:Y:S04]  /*12c0*/  @!P1 LDG.E R12, desc[UR20][R12.64] ;  /* 0x000000140c0c9981 */ /* 0x000e28000c1e1900 */
[----:B------:R-:W0:Y:S01]  /*12d0*/  @!P1 LDG.E R15, desc[UR20][R14.64] ;  /* 0x000000140e0f9981 */ /* 0x000e22000c1e1900 */
[----:B------:R-:W-:-:S02]  /*12e0*/  IADD3 R21, PT, PT, R9, 0x80, RZ ;  /* 0x0000008009157810 */ /* 0x000fc40007ffe0ff */
[----:B------:R-:W-:Y:S02]  /*12f0*/  MOV R10, 0x4 ;  /* 0x00000004000a7802 */ /* 0x000fe40000000f00 */
[----:B------:R-:W-:-:S03]  /*1300*/  ISETP.GE.AND P2, PT, R21, UR12, PT ;  /* 0x0000000c15007c0c */ /* 0x000fc6000bf46270 */
[----:B------:R-:W-:-:S10]  /*1310*/  @!P1 IMAD.WIDE R10, R9, R10, UR16 ;  /* 0x00000010090a9e25 */ /* 0x000fd4000f8e020a */
[C---:B------:R-:W-:Y:S01]  /*1320*/  @!P2 IMAD.WIDE R16, R21.reuse, 0x4, R2 ;  /* 0x000000041510a825 */ /* 0x040fe200078e0202 */
[----:B------:R-:W1:Y:S03]  /*1330*/  @!P2 LDC R25, c[0x0][0x388] ;  /* 0x0000e200ff19ab82 */ /* 0x000e660000000800 */
[----:B------:R-:W-:-:S04]  /*1340*/  @!P2 IMAD.WIDE R18, R21, 0x4, R4 ;  /* 0x000000041512a825 */ /* 0x000fc800078e0204 */
[----:B0-----:R-:W-:-:S05]  /*1350*/  @!P1 FFMA R23, R12, R23, R15 ;  /* 0x000000170c179223 */ /* 0x001fca000000000f */
[----:B------:R0:W-:Y:S04]  /*1360*/  @!P1 STG.E desc[UR20][R10.64], R23 ;  /* 0x000000170a009986 */ /* 0x0001e8000c101914 */
[----:B------:R-:W1:Y:S04]  /*1370*/  @!P2 LDG.E R16, desc[UR20][R16.64] ;  /* 0x000000141010a981 */ /* 0x000e68000c1e1900 */
[----:B------:R-:W1:Y:S01]  /*1380*/  @!P2 LDG.E R19, desc[UR20][R18.64] ;  /* 0x000000141213a981 */ /* 0x000e62000c1e1900 */
[----:B------:R-:W-:Y:S01]  /*1390*/  IADD3 R27, PT, PT, R9, 0x100, RZ ;  /* 0x00000100091b7810 */ /* 0x000fe20007ffe0ff */
[----:B------:R-:W-:-:S03]  /*13a0*/  IMAD.MOV.U32 R12, RZ, RZ, 0x4 ;  /* 0x00000004ff0c7424 */ /* 0x000fc600078e00ff */
[----:B------:R-:W-:Y:S01]  /*13b0*/  ISETP.GE.AND P1, PT, R27, UR12, PT ;  /* 0x0000000c1b007c0c */ /* 0x000fe2000bf26270 */
[----:B------:R-:W-:-:S12]  /*13c0*/  @!P2 IMAD.WIDE R12, R21, R12, UR16 ;  /* 0x00000010150cae25 */ /* 0x000fd8000f8e020c */
[----:B------:R-:W-:-:S04]  /*13d0*/  @!P1 IMAD.WIDE R14, R27, 0x4, R2 ;  /* 0x000000041b0e9825 */ /* 0x000fc800078e0202 */
[----:B------:R-:W-:-:S04]  /*13e0*/  @!P1 IMAD.WIDE R20, R27, 0x4, R4 ;  /* 0x000000041b149825 */ /* 0x000fc800078e0204 */
[----:B-1----:R-:W-:Y:S02]  /*13f0*/  @!P2 FFMA R25, R16, R25, R19 ;  /* 0x000000191019a223 */ /* 0x002fe40000000013 */
[----:B------:R-:W1:Y:S03]  /*1400*/  @!P1 LDC R19, c[0x0][0x388] ;  /* 0x0000e200ff139b82 */ /* 0x000e660000000800 */
[----:B------:R2:W-:Y:S04]  /*1410*/  @!P2 STG.E desc[UR20][R12.64], R25 ;  /* 0x000000190c00a986 */ /* 0x0005e8000c101914 */
[----:B------:R3:W1:Y:S04]  /*1420*/  @!P1 LDG.E R14, desc[UR20][R14.64] ;  /* 0x000000140e0e9981 */ /* 0x000668000c1e1900 */
[----:B------:R-:W1:Y:S01]  /*1430*/  @!P1 LDG.E R21, desc[UR20][R20.64] ;  /* 0x0000001414159981 */ /* 0x000e62000c1e1900 */
[----:B0-----:R-:W-:Y:S01]  /*1440*/  IADD3 R23, PT, PT, R9, 0x180, RZ ;  /* 0x0000018009177810 */ /* 0x001fe20007ffe0ff */
[----:B------:R-:W-:-:S03]  /*1450*/  HFMA2 R8, -RZ, RZ, 0, 2.384185791015625e-07 ;  /* 0x00000004ff087431 */ /* 0x000fc600000001ff */
[----:B------:R-:W-:Y:S02]  /*1460*/  ISETP.GE.AND P2, PT, R23, UR12, PT ;  /* 0x0000000c17007c0c */ /* 0x000fe4000bf46270 */
[----:B------:R-:W-:-:S11]  /*1470*/  @!P1 IMAD.WIDE R8, R27, R8, UR16 ;  /* 0x000000101b089e25 */ /* 0x000fd6000f8e0208 */
[C---:B------:R-:W-:Y:S01]  /*1480*/  @!P2 IMAD.WIDE R10, R23.reuse, 0x4, R2 ;  /* 0x00000004170aa825 */ /* 0x040fe200078e0202 */
[----:B---3--:R-:W0:Y:S03]  /*1490*/  @!P2 LDC R15, c[0x0][0x388] ;  /* 0x0000e200ff0fab82 */ /* 0x008e260000000800 */
[----:B------:R-:W-:-:S04]  /*14a0*/  @!P2 IMAD.WIDE R16, R23, 0x4, R4 ;  /* 0x000000041710a825 */ /* 0x000fc800078e0204 */
[----:B-1----:R-:W-:-:S05]  /*14b0*/  @!P1 FFMA R19, R14, R19, R21 ;  /* 0x000000130e139223 */ /* 0x002fca0000000015 */
[----:B------:R3:W-:Y:S04]  /*14c0*/  @!P1 STG.E desc[UR20][R8.64], R19 ;  /* 0x0000001308009986 */ /* 0x0007e8000c101914 */
[----:B------:R-:W0:Y:S04]  /*14d0*/  @!P2 LDG.E R10, desc[UR20][R10.64] ;  /* 0x000000140a0aa981 */ /* 0x000e28000c1e1900 */
[----:B------:R-:W0:Y:S01]  /*14e0*/  @!P2 LDG.E R17, desc[UR20][R16.64] ;  /* 0x000000141011a981 */ /* 0x000e22000c1e1900 */
[----:B--2---:R-:W-:Y:S01]  /*14f0*/  MOV R12, 0x4 ;  /* 0x00000004000c7802 */ /* 0x004fe20000000f00 */
[----:B------:R-:W-:-:S04]  /*1500*/  VIADD R7, R7, 0x4 ;  /* 0x0000000407077836 */ /* 0x000fc80000000000 */
[----:B------:R-:W-:-:S04]  /*1510*/  @!P2 IMAD.WIDE R12, R23, R12, UR16 ;  /* 0x00000010170cae25 */ /* 0x000fc8000f8e020c */
[----:B0-----:R-:W-:-:S05]  /*1520*/  @!P2 FFMA R15, R10, R15, R17 ;  /* 0x0000000f0a0fa223 */ /* 0x001fca0000000011 */
[----:B------:R3:W-:Y:S02]  /*1530*/  @!P2 STG.E desc[UR20][R12.64], R15 ;  /* 0x0000000f0c00a986 */ /* 0x0007e4000c101914 */
.L_x_31:
[----:B------:R-:W-:Y:S05]  /*1540*/  @!P0 EXIT ;  /* 0x000000000000894d */ /* 0x000fea0003800000 */
[----:B------:R-:W-:Y:S02]  /*1550*/  ISETP.NE.AND P0, PT, R22, 0x1, PT ;  /* 0x000000011600780c */ /* 0x000fe40003f05270 */
[----:B------:R-:W-:-:S04]  /*1560*/  LOP3.LUT R6, R6, 0x1, RZ, 0xc0, !PT ;  /* 0x0000000106067812 */ /* 0x000fc800078ec0ff */
[----:B------:R-:W-:-:S07]  /*1570*/  ISETP.NE.U32.AND P2, PT, R6, 0x1, PT ;  /* 0x000000010600780c */ /* 0x000fce0003f45070 */
[----:B------:R-:W-:Y:S06]  /*1580*/  @!P0 BRA `(.L_x_32) ;  /* 0x00000000005c8947 */ /* 0x000fec0003800000 */
[----:B-1-3--:R-:W-:-:S04]  /*1590*/  LEA R13, R7, R0, 0x7 ;  /* 0x00000000070d7211 */ /* 0x00afc800078e38ff */
[----:B------:R-:W-:-:S13]  /*15a0*/  ISETP.GE.AND P0, PT, R13, UR12, PT ;  /* 0x0000000c0d007c0c */ /* 0x000fda000bf06270 */
[C---:B------:R-:W-:Y:S01]  /*15b0*/  @!P0 IMAD.WIDE R8, R13.reuse, 0x4, R2 ;  /* 0x000000040d088825 */ /* 0x040fe200078e0202 */
[----:B------:R-:W0:Y:S03]  /*15c0*/  @!P0 LDC R19, c[0x0][0x388] ;  /* 0x0000e200ff138b82 */ /* 0x000e260000000800 */
[C---:B------:R-:W-:Y:S02]  /*15d0*/  @!P0 IMAD.WIDE R10, R13.reuse, 0x4, R4 ;  /* 0x000000040d0a8825 */ /* 0x040fe400078e0204 */
[----:B------:R-:W0:Y:S04]  /*15e0*/  @!P0 LDG.E R8, desc[UR20][R8.64] ;  /* 0x0000001408088981 */ /* 0x000e28000c1e1900 */
[----:B------:R-:W0:Y:S01]  /*15f0*/  @!P0 LDG.E R11, desc[UR20][R10.64] ;  /* 0x000000140a0b8981 */ /* 0x000e22000c1e1900 */
[----:B------:R-:W-:Y:S01]  /*1600*/  IADD3 R21, PT, PT, R13, 0x80, RZ ;  /* 0x000000800d157810 */ /* 0x000fe20007ffe0ff */
[----:B------:R-:W-:-:S03]  /*1610*/  HFMA2 R12, -RZ, RZ, 0, 2.384185791015625e-07 ;  /* 0x00000004ff0c7431 */ /* 0x000fc600000001ff */
[----:B------:R-:W-:Y:S02]  /*1620*/  ISETP.GE.AND P1, PT, R21, UR12, PT ;  /* 0x0000000c15007c0c */ /* 0x000fe4000bf26270 */
[----:B------:R-:W-:-:S11]  /*1630*/  @!P0 IMAD.WIDE R12, R13, R12, UR16 ;  /* 0x000000100d0c8e25 */ /* 0x000fd6000f8e020c */
[----:B------:R-:W-:-:S04]  /*1640*/  @!P1 IMAD.WIDE R14, R21, 0x4, R2 ;  /* 0x00000004150e9825 */ /* 0x000fc800078e0202 */
[----:B------:R-:W-:-:S04]  /*1650*/  @!P1 IMAD.WIDE R16, R21, 0x4, R4 ;  /* 0x0000000415109825 */ /* 0x000fc800078e0204 */
[----:B0-----:R-:W-:Y:S02]  /*1660*/  @!P0 FFMA R19, R8, R19, R11 ;  /* 0x0000001308138223 */ /* 0x001fe4000000000b */
[----:B------:R-:W0:Y:S03]  /*1670*/  @!P1 LDC R11, c[0x0][0x388] ;  /* 0x0000e200ff0b9b82 */ /* 0x000e260000000800 */
[----:B------:R2:W-:Y:S04]  /*1680*/  @!P0 STG.E desc[UR20][R12.64], R19 ;  /* 0x000000130c008986 */ /* 0x0005e8000c101914 */
[----:B------:R-:W0:Y:S04]  /*1690*/  @!P1 LDG.E R14, desc[UR20][R14.64] ;  /* 0x000000140e0e9981 */ /* 0x000e28000c1e1900 */
[----:B------:R-:W0:Y:S01]  /*16a0*/  @!P1 LDG.E R17, desc[UR20][R16.64] ;  /* 0x0000001410119981 */ /* 0x000e22000c1e1900 */
[----:B------:R-:W-:Y:S01]  /*16b0*/  IMAD.MOV.U32 R8, RZ, RZ, 0x4 ;  /* 0x00000004ff087424 */ /* 0x000fe200078e00ff */
[----:B------:R-:W-:-:S03]  /*16c0*/  IADD3 R7, PT, PT, R7, 0x2, RZ ;  /* 0x0000000207077810 */ /* 0x000fc60007ffe0ff */
[----:B------:R-:W-:-:S04]  /*16d0*/  @!P1 IMAD.WIDE R8, R21, R8, UR16 ;  /* 0x0000001015089e25 */ /* 0x000fc8000f8e0208 */
[----:B0-----:R-:W-:-:S05]  /*16e0*/  @!P1 FFMA R11, R14, R11, R17 ;  /* 0x0000000b0e0b9223 */ /* 0x001fca0000000011 */
[----:B------:R2:W-:Y:S02]  /*16f0*/  @!P1 STG.E desc[UR20][R8.64], R11 ;  /* 0x0000000b08009986 */ /* 0x0005e4000c101914 */
.L_x_32:
[----:B------:R-:W-:Y:S05]  /*1700*/  @P2 EXIT ;  /* 0x000000000000294d */ /* 0x000fea0003800000 */
[----:B------:R-:W-:-:S04]  /*1710*/  LEA R7, R7, R0, 0x7 ;  /* 0x0000000007077211 */ /* 0x000fc800078e38ff */
[----:B------:R-:W-:-:S13]  /*1720*/  ISETP.GE.AND P0, PT, R7, UR12, PT ;  /* 0x0000000c07007c0c */ /* 0x000fda000bf06270 */
[----:B------:R-:W-:Y:S05]  /*1730*/  @P0 EXIT ;  /* 0x000000000000094d */ /* 0x000fea0003800000 */
[C---:B------:R-:W-:Y:S01]  /*1740*/  IMAD.WIDE R2, R7.reuse, 0x4, R2 ;  /* 0x0000000407027825 */ /* 0x040fe200078e0202 */
[----:B------:R-:W2:Y:S03]  /*1750*/  LDCU UR4, c[0x0][0x388] ;  /* 0x00007100ff0477ac */ /* 0x000ea60008000800 */
[----:B------:R-:W-:Y:S02]  /*1760*/  IMAD.WIDE R4, R7, 0x4, R4 ;  /* 0x0000000407047825 */ /* 0x000fe400078e0204 */
[----:B------:R-:W2:Y:S04]  /*1770*/  LDG.E R2, desc[UR20][R2.64] ;  /* 0x0000001402027981 */ /* 0x000ea8000c1e1900 */
[----:B------:R-:W2:Y:S01]  /*1780*/  LDG.E R5, desc[UR20][R4.64] ;  /* 0x0000001404057981 */ /* 0x000ea2000c1e1900 */
[----:B------:R-:W-:-:S05]  /*1790*/  MOV R6, 0x4 ;  /* 0x0000000400067802 */ /* 0x000fca0000000f00 */
[----:B------:R-:W-:-:S04]  /*17a0*/  IMAD.WIDE R6, R7, R6, UR16 ;  /* 0x0000001007067e25 */ /* 0x000fc8000f8e0206 */
[----:B--23--:R-:W-:-:S05]  /*17b0*/  FFMA R9, R2, UR4, R5 ;  /* 0x0000000402097c23 */ /* 0x00cfca0008000005 */
[----:B------:R-:W-:Y:S01]  /*17c0*/  STG.E desc[UR20][R6.64], R9 ;  /* 0x0000000906007986 */ /* 0x000fe2000c101914 */
[----:B------:R-:W-:Y:S05]  /*17d0*/  EXIT ;  /* 0x000000000000794d */ /* 0x000fea0003800000 */
.L_x_33:
        /* <DEDUP_REMOVED lines=10> */
.L_x_37:


//--------------------- .text._ZN3cub18CUB_300001_SM_10006detail11EmptyKernelIvEEvv --------------------------
	.section	.text._ZN3cub18CUB_300001_SM_10006detail11EmptyKernelIvEEvv,"ax",@progbits
	.align	128
        .global         _ZN3cub18CUB_300001_SM_10006detail11EmptyKernelIvEEvv
        .type           _ZN3cub18CUB_300001_SM_10006detail11EmptyKernelIvEEvv,@function
        .size           _ZN3cub18CUB_300001_SM_10006detail11EmptyKernelIvEEvv,(.L_x_38 - _ZN3cub18CUB_300001_SM_10006detail11EmptyKernelIvEEvv)
        .other          _ZN3cub18CUB_300001_SM_10006detail11EmptyKernelIvEEvv,@"STO_CUDA_ENTRY STV_DEFAULT"
_ZN3cub18CUB_300001_SM_10006detail11EmptyKernelIvEEvv:
.text._ZN3cub18CUB_300001_SM_10006detail11EmptyKernelIvEEvv:
[----:B------:R-:W-:Y:S01]  /*0000*/  LDC R1, c[0x0][0x37c] ;  /* 0x0000df00ff017b82 */ /* 0x000fe20000000800 */
[----:B------:R-:W-:Y:S05]  /*0010*/  EXIT ;  /* 0x000000000000794d */ /* 0x000fea0003800000 */
.L_x_34:
        /* <DEDUP_REMOVED lines=14> */
.L_x_38:


//--------------------- .text._Z6gSaxpyfPfS_      --------------------------
	.section	.text._Z6gSaxpyfPfS_,"ax",@progbits
	.align	128
        .global         _Z6gSaxpyfPfS_
        .type           _Z6gSaxpyfPfS_,@function
        .size           _Z6gSaxpyfPfS_,(.L_x_39 - _Z6gSaxpyfPfS_)
        .other          _Z6gSaxpyfPfS_,@"STO_CUDA_ENTRY STV_DEFAULT"
_Z6gSaxpyfPfS_:
.text._Z6gSaxpyfPfS_:
[----:B------:R-:W-:Y:S01]  /*0000*/  LDC R1, c[0x0][0x37c] ;  /* 0x0000df00ff017b82 */ /* 0x000fe20000000800 */
[----:B------:R-:W0:Y:S07]  /*0010*/  S2R R7, SR_TID.X ;  /* 0x0000000000077919 */ /* 0x000e2e0000002100 */
[----:B------:R-:W0:Y:S01]  /*0020*/  S2UR UR6, SR_CTAID.X ;  /* 0x00000000000679c3 */ /* 0x000e220000002500 */
[----:B------:R-:W1:Y:S07]  /*0030*/  LDCU.64 UR4, c[0x0][0x358] ;  /* 0x00006b00ff0477ac */ /* 0x000e6e0008000a00 */
[----:B------:R-:W0:Y:S08]  /*0040*/  LDC R0, c[0x0][0x360] ;  /* 0x0000d800ff007b82 */ /* 0x000e300000000800 */
[----:B------:R-:W2:Y:S08]  /*0050*/  LDC.64 R2, c[0x0][0x388] ;  /* 0x0000e200ff027b82 */ /* 0x000eb00000000a00 */
[----:B------:R-:W3:Y:S01]  /*0060*/  LDC.64 R4, c[0x0][0x390] ;  /* 0x0000e400ff047b82 */ /* 0x000ee20000000a00 */
[----:B0-----:R-:W-:Y:S01]  /*0070*/  IMAD R7, R0, UR6, R7 ;  /* 0x0000000600077c24 */ /* 0x001fe2000f8e0207 */
[----:B------:R-:W0:Y:S03]  /*0080*/  LDCU UR6, c[0x0][0x380] ;  /* 0x00007000ff0677ac */ /* 0x000e260008000800 */
[----:B--2---:R-:W-:-:S06]  /*0090*/  IMAD.WIDE R2, R7, 0x4, R2 ;  /* 0x0000000407027825 */ /* 0x004fcc00078e0202 */
[----:B-1----:R-:W0:Y:S01]  /*00a0*/  LDG.E R2, desc[UR4][R2.64] ;  /* 0x0000000402027981 */ /* 0x002e22000c1e1900 */
[----:B---3--:R-:W-:-:S05]  /*00b0*/  IMAD.WIDE R4, R7, 0x4, R4 ;  /* 0x0000000407047825 */ /* 0x008fca00078e0204 */
[----:B------:R-:W0:Y:S02]  /*00c0*/  LDG.E R7, desc[UR4][R4.64] ;  /* 0x0000000404077981 */ /* 0x000e24000c1e1900 */
[----:B0-----:R-:W-:-:S05]  /*00d0*/  FFMA R7, R2, UR6, R7 ;  /* 0x0000000602077c23 */ /* 0x001fca0008000007 */
[----:B------:R-:W-:Y:S01]  /*00e0*/  STG.E desc[UR4][R4.64], R7 ;  /* 0x0000000704007986 */ /* 0x000fe2000c101904 */
[----:B------:R-:W-:Y:S05]  /*00f0*/  EXIT ;  /* 0x000000000000794d */ /* 0x000fea0003800000 */
.L_x_35:
        /* <DEDUP_REMOVED lines=16> */
.L_x_39:


//--------------------- .nv.shared.reserved.0     --------------------------
	.section	.nv.shared.reserved.0,"aw",@nobits
	.weak		__nv_reservedSMEM_offset_0_alias
	.size		__nv_reservedSMEM_offset_0_alias, 0, 64
	.other		__nv_reservedSMEM_offset_0_alias,@"STO_CUDA_RESERVED_SHARED STV_DEFAULT"
__nv_reservedSMEM_offset_0_alias:
	.zero		0
	.zero		64


//--------------------- .nv.global                --------------------------
	.section	.nv.global,"aw",@nobits
.nv.global:
	.type		_ZN34_INTERNAL_cab192a3_4_k_cu_1bfc1b366thrust24THRUST_300001_SM_1000_NS3seqE,@object
	.size		_ZN34_INTERNAL_cab192a3_4_k_cu_1bfc1b366thrust24THRUST_300001_SM_1000_NS3seqE,(_ZN34_INTERNAL_cab192a3_4_k_cu_1bfc1b364cuda3std3__48in_placeE - _ZN34_INTERNAL_cab192a3_4_k_cu_1bfc1b366thrust24THRUST_300001_SM_1000_NS3seqE)
_ZN34_INTERNAL_cab192a3_4_k_cu_1bfc1b366thrust24THRUST_300001_SM_1000_NS3seqE:
	.zero		1
	.type		_ZN34_INTERNAL_cab192a3_4_k_cu_1bfc1b364cuda3std3__48in_placeE,@object
	.size		_ZN34_INTERNAL_cab192a3_4_k_cu_1bfc1b364cuda3std3__48in_placeE,(_ZN34_INTERNAL_cab192a3_4_k_cu_1bfc1b364cuda3std6ranges3__45__cpo4sizeE - _ZN34_INTERNAL_cab192a3_4_k_cu_1bfc1b364cuda3std3__48in_placeE)
_ZN34_INTERNAL_cab192a3_4_k_cu_1bfc1b364cuda3std3__48in_placeE:
	.zero		1
	.type		_ZN34_INTERNAL_cab192a3_4_k_cu_1bfc1b364cuda3std6ranges3__45__cpo4sizeE,@object
	.size		_ZN34_INTERNAL_cab192a3_4_k_cu_1bfc1b364cuda3std6ranges3__45__cpo4sizeE,(_ZN34_INTERNAL_cab192a3_4_k_cu_1bfc1b366thrust24THRUST_300001_SM_1000_NS12placeholders2_3E - _ZN34_INTERNAL_cab192a3_4_k_cu_1bfc1b364cuda3std6ranges3__45__cpo4sizeE)
_ZN34_INTERNAL_cab192a3_4_k_cu_1bfc1b364cuda3std6ranges3__45__cpo4sizeE:
	.zero		1
	.type		_ZN34_INTERNAL_cab192a3_4_k_cu_1bfc1b366thrust24THRUST_300001_SM_1000_NS12placeholders2_3E,@object
	.size		_ZN34_INTERNAL_cab192a3_4_k_cu_1bfc1b366thrust24THRUST_300001_SM_1000_NS12placeholders2_3E,(_ZN34_INTERNAL_cab192a3_4_k_cu_1bfc1b364cuda3std3__45__cpo6cbeginE - _ZN34_INTERNAL_cab192a3_4_k_cu_1bfc1b366thrust24THRUST_300001_SM_1000_NS12placeholders2_3E)
_ZN34_INTERNAL_cab192a3_4_k_cu_1bfc1b366thrust24THRUST_300001_SM_1000_NS12placeholders2_3E:
	.zero		1
	.type		_ZN34_INTERNAL_cab192a3_4_k_cu_1bfc1b364cuda3std3__45__cpo6cbeginE,@object
	.size		_ZN34_INTERNAL_cab192a3_4_k_cu_1bfc1b364cuda3std3__45__cpo6cbeginE,(_ZN34_INTERNAL_cab192a3_4_k_cu_1bfc1b364cuda3std6ranges3__45__cpo6cbeginE - _ZN34_INTERNAL_cab192a3_4_k_cu_1bfc1b364cuda3std3__45__cpo6cbeginE)
_ZN34_INTERNAL_cab192a3_4_k_cu_1bfc1b364cuda3std3__45__cpo6cbeginE:
	.zero		1
	.type		_ZN34_INTERNAL_cab192a3_4_k_cu_1bfc1b364cuda3std6ranges3__45__cpo6cbeginE,@object
	.size		_ZN34_INTERNAL_cab192a3_4_k_cu_1bfc1b364cuda3std6ranges3__45__cpo6cbeginE,(_ZN34_INTERNAL_cab192a3_4_k_cu_1bfc1b366thrust24THRUST_300001_SM_1000_NS12placeholders2_7E - _ZN34_INTERNAL_cab192a3_4_k_cu_1bfc1b364cuda3std6ranges3__45__cpo6cbeginE)
_ZN34_INTERNAL_cab192a3_4_k_cu_1bfc1b364cuda3std6ranges3__45__cpo6cbeginE:
	.zero		1
	.type		_ZN34_INTERNAL_cab192a3_4_k_cu_1bfc1b366thrust24THRUST_300001_SM_1000_NS12placeholders2_7E,@object
	.size		_ZN34_INTERNAL_cab192a3_4_k_cu_1bfc1b366thrust24THRUST_300001_SM_1000_NS12placeholders2_7E,(_ZN34_INTERNAL_cab192a3_4_k_cu_1bfc1b364cuda3std3__45__cpo7crbeginE - _ZN34_INTERNAL_cab192a3_4_k_cu_1bfc1b366thrust24THRUST_300001_SM_1000_NS12placeholders2_7E)
_ZN34_INTERNAL_cab192a3_4_k_cu_1bfc1b366thrust24THRUST_300001_SM_1000_NS12placeholders2_7E:
	.zero		1
	.type		_ZN34_INTERNAL_cab192a3_4_k_cu_1bfc1b364cuda3std3__45__cpo7crbeginE,@object
	.size		_ZN34_INTERNAL_cab192a3_4_k_cu_1bfc1b364cuda3std3__45__cpo7crbeginE,(_ZN34_INTERNAL_cab192a3_4_k_cu_1bfc1b364cuda3std6ranges3__45__cpo4nextE - _ZN34_INTERNAL_cab192a3_4_k_cu_1bfc1b364cuda3std3__45__cpo7crbeginE)
_ZN34_INTERNAL_cab192a3_4_k_cu_1bfc1b364cuda3std3__45__cpo7crbeginE:
	.zero		1
	.type		_ZN34_INTERNAL_cab192a3_4_k_cu_1bfc1b364cuda3std6ranges3__45__cpo4nextE,@object
	.size		_ZN34_INTERNAL_cab192a3_4_k_cu_1bfc1b364cuda3std6ranges3__45__cpo4nextE,(_ZN34_INTERNAL_cab192a3_4_k_cu_1bfc1b364cuda3std6ranges3__45__cpo4swapE - _ZN34_INTERNAL_cab192a3_4_k_cu_1bfc1b364cuda3std6ranges3__45__cpo4nextE)
_ZN34_INTERNAL_cab192a3_4_k_cu_1bfc1b364cuda3std6ranges3__45__cpo4nextE:
	.zero		1
	.type		_ZN34_INTERNAL_cab192a3_4_k_cu_1bfc1b364cuda3std6ranges3__45__cpo4swapE,@object
	.size		_ZN34_INTERNAL_cab192a3_4_k_cu_1bfc1b364cuda3std6ranges3__45__cpo4swapE,(_ZN34_INTERNAL_cab192a3_4_k_cu_1bfc1b366thrust24THRUST_300001_SM_1000_NS8cuda_cub10par_nosyncE - _ZN34_INTERNAL_cab192a3_4_k_cu_1bfc1b364cuda3std6ranges3__45__cpo4swapE)
_ZN34_INTERNAL_cab192a3_4_k_cu_1bfc1b364cuda3std6ranges3__45__cpo4swapE:
	.zero		1
	.type		_ZN34_INTERNAL_cab192a3_4_k_cu_1bfc1b366thrust24THRUST_300001_SM_1000_NS8cuda_cub10par_nosyncE,@object
	.size		_ZN34_INTERNAL_cab192a3_4_k_cu_1bfc1b366thrust24THRUST_300001_SM_1000_NS8cuda_cub10par_nosyncE,(_ZN34_INTERNAL_cab192a3_4_k_cu_1bfc1b366thrust24THRUST_300001_SM_1000_NS12placeholders2_9E - _ZN34_INTERNAL_cab192a3_4_k_cu_1bfc1b366thrust24THRUST_300001_SM_1000_NS8cuda_cub10par_nosyncE)
_ZN34_INTERNAL_cab192a3_4_k_cu_1bfc1b366thrust24THRUST_300001_SM_1000_NS8cuda_cub10par_nosyncE:
	.zero		1
	.type		_ZN34_INTERNAL_cab192a3_4_k_cu_1bfc1b366thrust24THRUST_300001_SM_1000_NS12placeholders2_9E,@object
	.size		_ZN34_INTERNAL_cab192a3_4_k_cu_1bfc1b366thrust24THRUST_300001_SM_1000_NS12placeholders2_9E,(_ZN34_INTERNAL_cab192a3_4_k_cu_1bfc1b364cuda3std3__436_GLOBAL__N__cab192a3_4_k_cu_1bfc1b366ignoreE - _ZN34_INTERNAL_cab192a3_4_k_cu_1bfc1b366thrust24THRUST_300001_SM_1000_NS12placeholders2_9E)
_ZN34_INTERNAL_cab192a3_4_k_cu_1bfc1b366thrust24THRUST_300001_SM_1000_NS12placeholders2_9E:
	.zero		1
	.type		_ZN34_INTERNAL_cab192a3_4_k_cu_1bfc1b364cuda3std3__436_GLOBAL__N__cab192a3_4_k_cu_1bfc1b366ignoreE,@object
	.size		_ZN34_INTERNAL_cab192a3_4_k_cu_1bfc1b364cuda3std3__436_GLOBAL__N__cab192a3_4_k_cu_1bfc1b366ignoreE,(_ZN34_INTERNAL_cab192a3_4_k_cu_1bfc1b364cuda3std6ranges3__45__cpo4dataE - _ZN34_INTERNAL_cab192a3_4_k_cu_1bfc1b364cuda3std3__436_GLOBAL__N__cab192a3_4_k_cu_1bfc1b366ignoreE)
_ZN34_INTERNAL_cab192a3_4_k_cu_1bfc1b364cuda3std3__436_GLOBAL__N__cab192a3_4_k_cu_1bfc1b366ignoreE:
	.zero		1
	.type		_ZN34_INTERNAL_cab192a3_4_k_cu_1bfc1b364cuda3std6ranges3__45__cpo4dataE,@object
	.size		_ZN34_INTERNAL_cab192a3_4_k_cu_1bfc1b364cuda3std6ranges3__45__cpo4dataE,(_ZN34_INTERNAL_cab192a3_4_k_cu_1bfc1b366thrust24THRUST_300001_SM_1000_NS12placeholders2_1E - _ZN34_INTERNAL_cab192a3_4_k_cu_1bfc1b364cuda3std6ranges3__45__cpo4dataE)
_ZN34_INTERNAL_cab192a3_4_k_cu_1bfc1b364cuda3std6ranges3__45__cpo4dataE:
	.zero		1
	.type		_ZN34_INTERNAL_cab192a3_4_k_cu_1bfc1b366thrust24THRUST_300001_SM_1000_NS12placeholders2_1E,@object
	.size		_ZN34_INTERNAL_cab192a3_4_k_cu_1bfc1b366thrust24THRUST_300001_SM_1000_NS12placeholders2_1E,(_ZN34_INTERNAL_cab192a3_4_k_cu_1bfc1b364cuda3std3__45__cpo5beginE - _ZN34_INTERNAL_cab192a3_4_k_cu_1bfc1b366thrust24THRUST_300001_SM_1000_NS12placeholders2_1E)
_ZN34_INTERNAL_cab192a3_4_k_cu_1bfc1b366thrust24THRUST_300001_SM_1000_NS12placeholders2_1E:
	.zero		1
	.type		_ZN34_INTERNAL_cab192a3_4_k_cu_1bfc1b364cuda3std3__45__cpo5beginE,@object
	.size		_ZN34_INTERNAL_cab192a3_4_k_cu_1bfc1b364cuda3std3__45__cpo5beginE,(_ZN34_INTERNAL_cab192a3_4_k_cu_1bfc1b364cuda3std6ranges3__45__cpo5beginE - _ZN34_INTERNAL_cab192a3_4_k_cu_1bfc1b364cuda3std3__45__cpo5beginE)
_ZN34_INTERNAL_cab192a3_4_k_cu_1bfc1b364cuda3std3__45__cpo5beginE:
	.zero		1
	.type		_ZN34_INTERNAL_cab192a3_4_k_cu_1bfc1b364cuda3std6ranges3__45__cpo5beginE,@object
	.size		_ZN34_INTERNAL_cab192a3_4_k_cu_1bfc1b364cuda3std6ranges3__45__cpo5beginE,(_ZN34_INTERNAL_cab192a3_4_k_cu_1bfc1b366thrust24THRUST_300001_SM_1000_NS12placeholders2_5E - _ZN34_INTERNAL_cab192a3_4_k_cu_1bfc1b364cuda3std6ranges3__45__cpo5beginE)
_ZN34_INTERNAL_cab192a3_4_k_cu_1bfc1b364cuda3std6ranges3__45__cpo5beginE:
	.zero		1
	.type		_ZN34_INTERNAL_cab192a3_4_k_cu_1bfc1b366thrust24THRUST_300001_SM_1000_NS12placeholders2_5E,@object
	.size		_ZN34_INTERNAL_cab192a3_4_k_cu_1bfc1b366thrust24THRUST_300001_SM_1000_NS12placeholders2_5E,(_ZN34_INTERNAL_cab192a3_4_k_cu_1bfc1b364cuda3std3__45__cpo6rbeginE - _ZN34_INTERNAL_cab192a3_4_k_cu_1bfc1b366thrust24THRUST_300001_SM_1000_NS12placeholders2_5E)
_ZN34_INTERNAL_cab192a3_4_k_cu_1bfc1b366thrust24THRUST_300001_SM_1000_NS12placeholders2_5E:
	.zero		1
	.type		_ZN34_INTERNAL_cab192a3_4_k_cu_1bfc1b364cuda3std3__45__cpo6rbeginE,@object
	.size		_ZN34_INTERNAL_cab192a3_4_k_cu_1bfc1b364cuda3std3__45__cpo6rbeginE,(_ZN34_INTERNAL_cab192a3_4_k_cu_1bfc1b364cuda3std6ranges3__45__cpo7advanceE - _ZN34_INTERNAL_cab192a3_4_k_cu_1bfc1b364cuda3std3__45__cpo6rbeginE)
_ZN34_INTERNAL_cab192a3_4_k_cu_1bfc1b364cuda3std3__45__cpo6rbeginE:
	.zero		1
	.type		_ZN34_INTERNAL_cab192a3_4_k_cu_1bfc1b364cuda3std6ranges3__45__cpo7advanceE,@object
	.size		_ZN34_INTERNAL_cab192a3_4_k_cu_1bfc1b364cuda3std6ranges3__45__cpo7advanceE,(_ZN34_INTERNAL_cab192a3_4_k_cu_1bfc1b364cuda3std3__47nulloptE - _ZN34_INTERNAL_cab192a3_4_k_cu_1bfc1b364cuda3std6ranges3__45__cpo7advanceE)
_ZN34_INTERNAL_cab192a3_4_k_cu_1bfc1b364cuda3std6ranges3__45__cpo7advanceE:
	.zero		1
	.type		_ZN34_INTERNAL_cab192a3_4_k_cu_1bfc1b364cuda3std3__47nulloptE,@object
	.size		_ZN34_INTERNAL_cab192a3_4_k_cu_1bfc1b364cuda3std3__47nulloptE,(_ZN34_INTERNAL_cab192a3_4_k_cu_1bfc1b364cuda3std6ranges3__45__cpo8distanceE - _ZN34_INTERNAL_cab192a3_4_k_cu_1bfc1b364cuda3std3__47nulloptE)
_ZN34_INTERNAL_cab192a3_4_k_cu_1bfc1b364cuda3std3__47nulloptE:
	.zero		1
	.type		_ZN34_INTERNAL_cab192a3_4_k_cu_1bfc1b364cuda3std6ranges3__45__cpo8distanceE,@object
	.size		_ZN34_INTERNAL_cab192a3_4_k_cu_1bfc1b364cuda3std6ranges3__45__cpo8distanceE,(_ZN34_INTERNAL_cab192a3_4_k_cu_1bfc1b366thrust24THRUST_300001_SM_1000_NS12placeholders3_10E - _ZN34_INTERNAL_cab192a3_4_k_cu_1bfc1b364cuda3std6ranges3__45__cpo8distanceE)
_ZN34_INTERNAL_cab192a3_4_k_cu_1bfc1b364cuda3std6ranges3__45__cpo8distanceE:
	.zero		1
	.type		_ZN34_INTERNAL_cab192a3_4_k_cu_1bfc1b366thrust24THRUST_300001_SM_1000_NS12placeholders3_10E,@object
	.size		_ZN34_INTERNAL_cab192a3_4_k_cu_1bfc1b366thrust24THRUST_300001_SM_1000_NS12placeholders3_10E,(_ZN34_INTERNAL_cab192a3_4_k_cu_1bfc1b364cuda3std3__419piecewise_constructE - _ZN34_INTERNAL_cab192a3_4_k_cu_1bfc1b366thrust24THRUST_300001_SM_1000_NS12placeholders3_10E)
_ZN34_INTERNAL_cab192a3_4_k_cu_1bfc1b366thrust24THRUST_300001_SM_1000_NS12placeholders3_10E:
	.zero		1
	.type		_ZN34_INTERNAL_cab192a3_4_k_cu_1bfc1b364cuda3std3__419piecewise_constructE,@object
	.size		_ZN34_INTERNAL_cab192a3_4_k_cu_1bfc1b364cuda3std3__419piecewise_constructE,(_ZN34_INTERNAL_cab192a3_4_k_cu_1bfc1b364cuda3std6ranges3__45__cpo5cdataE - _ZN34_INTERNAL_cab192a3_4_k_cu_1bfc1b364cuda3std3__419piecewise_constructE)
_ZN34_INTERNAL_cab192a3_4_k_cu_1bfc1b364cuda3std3__419piecewise_constructE:
	.zero		1
	.type		_ZN34_INTERNAL_cab192a3_4_k_cu_1bfc1b364cuda3std6ranges3__45__cpo5cdataE,@object
	.size		_ZN34_INTERNAL_cab192a3_4_k_cu_1bfc1b364cuda3std6ranges3__45__cpo5cdataE,(_ZN34_INTERNAL_cab192a3_4_k_cu_1bfc1b366thrust24THRUST_300001_SM_1000_NS12placeholders2_2E - _ZN34_INTERNAL_cab192a3_4_k_cu_1bfc1b364cuda3std6ranges3__45__cpo5cdataE)
_ZN34_INTERNAL_cab192a3_4_k_cu_1bfc1b364cuda3std6ranges3__45__cpo5cdataE:
	.zero		1
	.type		_ZN34_INTERNAL_cab192a3_4_k_cu_1bfc1b366thrust24THRUST_300001_SM_1000_NS12placeholders2_2E,@object
	.size		_ZN34_INTERNAL_cab192a3_4_k_cu_1bfc1b366thrust24THRUST_300001_SM_1000_NS12placeholders2_2E,(_ZN34_INTERNAL_cab192a3_4_k_cu_1bfc1b364cuda3std3__45__cpo3endE - _ZN34_INTERNAL_cab192a3_4_k_cu_1bfc1b366thrust24THRUST_300001_SM_1000_NS12placeholders2_2E)
_ZN34_INTERNAL_cab192a3_4_k_cu_1bfc1b366thrust24THRUST_300001_SM_1000_NS12placeholders2_2E:
	.zero		1
	.type		_ZN34_INTERNAL_cab192a3_4_k_cu_1bfc1b364cuda3std3__45__cpo3endE,@object
	.size		_ZN34_INTERNAL_cab192a3_4_k_cu_1bfc1b364cuda3std3__45__cpo3endE,(_ZN34_INTERNAL_cab192a3_4_k_cu_1bfc1b364cuda3std6ranges3__45__cpo3endE - _ZN34_INTERNAL_cab192a3_4_k_cu_1bfc1b364cuda3std3__45__cpo3endE)
_ZN34_INTERNAL_cab192a3_4_k_cu_1bfc1b364cuda3std3__45__cpo3endE:
	.zero		1
	.type		_ZN34_INTERNAL_cab192a3_4_k_cu_1bfc1b364cuda3std6ranges3__45__cpo3endE,@object
	.size		_ZN34_INTERNAL_cab192a3_4_k_cu_1bfc1b364cuda3std6ranges3__45__cpo3endE,(_ZN34_INTERNAL_cab192a3_4_k_cu_1bfc1b366thrust24THRUST_300001_SM_1000_NS12placeholders2_6E - _ZN34_INTERNAL_cab192a3_4_k_cu_1bfc1b364cuda3std6ranges3__45__cpo3endE)
_ZN34_INTERNAL_cab192a3_4_k_cu_1bfc1b364cuda3std6ranges3__45__cpo3endE:
	.zero		1
	.type		_ZN34_INTERNAL_cab192a3_4_k_cu_1bfc1b366thrust24THRUST_300001_SM_1000_NS12placeholders2_6E,@object
	.size		_ZN34_INTERNAL_cab192a3_4_k_cu_1bfc1b366thrust24THRUST_300001_SM_1000_NS12placeholders2_6E,(_ZN34_INTERNAL_cab192a3_4_k_cu_1bfc1b364cuda3std3__45__cpo4rendE - _ZN34_INTERNAL_cab192a3_4_k_cu_1bfc1b366thrust24THRUST_300001_SM_1000_NS12placeholders2_6E)
_ZN34_INTERNAL_cab192a3_4_k_cu_1bfc1b366thrust24THRUST_300001_SM_1000_NS12placeholders2_6E:
	.zero		1
	.type		_ZN34_INTERNAL_cab192a3_4_k_cu_1bfc1b364cuda3std3__45__cpo4rendE,@object
	.size		_ZN34_INTERNAL_cab192a3_4_k_cu_1bfc1b364cuda3std3__45__cpo4rendE,(_ZN34_INTERNAL_cab192a3_4_k_cu_1bfc1b364cuda3std6ranges3__45__cpo9iter_swapE - _ZN34_INTERNAL_cab192a3_4_k_cu_1bfc1b364cuda3std3__45__cpo4rendE)
_ZN34_INTERNAL_cab192a3_4_k_cu_1bfc1b364cuda3std3__45__cpo4rendE:
	.zero		1
	.type		_ZN34_INTERNAL_cab192a3_4_k_cu_1bfc1b364cuda3std6ranges3__45__cpo9iter_swapE,@object
	.size		_ZN34_INTERNAL_cab192a3_4_k_cu_1bfc1b364cuda3std6ranges3__45__cpo9iter_swapE,(_ZN34_INTERNAL_cab192a3_4_k_cu_1bfc1b364cuda3std3__48unexpectE - _ZN34_INTERNAL_cab192a3_4_k_cu_1bfc1b364cuda3std6ranges3__45__cpo9iter_swapE)
_ZN34_INTERNAL_cab192a3_4_k_cu_1bfc1b364cuda3std6ranges3__45__cpo9iter_swapE:
	.zero		1
	.type		_ZN34_INTERNAL_cab192a3_4_k_cu_1bfc1b364cuda3std3__48unexpectE,@object
	.size		_ZN34_INTERNAL_cab192a3_4_k_cu_1bfc1b364cuda3std3__48unexpectE,(_ZN34_INTERNAL_cab192a3_4_k_cu_1bfc1b366thrust24THRUST_300001_SM_1000_NS8cuda_cub3parE - _ZN34_INTERNAL_cab192a3_4_k_cu_1bfc1b364cuda3std3__48unexpectE)
_ZN34_INTERNAL_cab192a3_4_k_cu_1bfc1b364cuda3std3__48unexpectE:
	.zero		1
	.type		_ZN34_INTERNAL_cab192a3_4_k_cu_1bfc1b366thrust24THRUST_300001_SM_1000_NS8cuda_cub3parE,@object
	.size		_ZN34_INTERNAL_cab192a3_4_k_cu_1bfc1b366thrust24THRUST_300001_SM_1000_NS8cuda_cub3parE,(_ZN34_INTERNAL_cab192a3_4_k_cu_1bfc1b366thrust24THRUST_300001_SM_1000_NS12placeholders2_4E - _ZN34_INTERNAL_cab192a3_4_k_cu_1bfc1b366thrust24THRUST_300001_SM_1000_NS8cuda_cub3parE)
_ZN34_INTERNAL_cab192a3_4_k_cu_1bfc1b366thrust24THRUST_300001_SM_1000_NS8cuda_cub3parE:
	.zero		1
	.type		_ZN34_INTERNAL_cab192a3_4_k_cu_1bfc1b366thrust24THRUST_300001_SM_1000_NS12placeholders2_4E,@object
	.size		_ZN34_INTERNAL_cab192a3_4_k_cu_1bfc1b366thrust24THRUST_300001_SM_1000_NS12placeholders2_4E,(_ZN34_INTERNAL_cab192a3_4_k_cu_1bfc1b364cuda3std3__45__cpo4cendE - _ZN34_INTERNAL_cab192a3_4_k_cu_1bfc1b366thrust24THRUST_300001_SM_1000_NS12placeholders2_4E)
_ZN34_INTERNAL_cab192a3_4_k_cu_1bfc1b366thrust24THRUST_300001_SM_1000_NS12placeholders2_4E:
	.zero		1
	.type		_ZN34_INTERNAL_cab192a3_4_k_cu_1bfc1b364cuda3std3__45__cpo4cendE,@object
	.size		_ZN34_INTERNAL_cab192a3_4_k_cu_1bfc1b364cuda3std3__45__cpo4cendE,(_ZN34_INTERNAL_cab192a3_4_k_cu_1bfc1b364cuda3std6ranges3__45__cpo4cendE - _ZN34_INTERNAL_cab192a3_4_k_cu_1bfc1b364cuda3std3__45__cpo4cendE)
_ZN34_INTERNAL_cab192a3_4_k_cu_1bfc1b364cuda3std3__45__cpo4cendE:
	.zero		1
	.type		_ZN34_INTERNAL_cab192a3_4_k_cu_1bfc1b364cuda3std6ranges3__45__cpo4cendE,@object
	.size		_ZN34_INTERNAL_cab192a3_4_k_cu_1bfc1b364cuda3std6ranges3__45__cpo4cendE,(_ZN34_INTERNAL_cab192a3_4_k_cu_1bfc1b364cuda3std3__420unreachable_sentinelE - _ZN34_INTERNAL_cab192a3_4_k_cu_1bfc1b364cuda3std6ranges3__45__cpo4cendE)
_ZN34_INTERNAL_cab192a3_4_k_cu_1bfc1b364cuda3std6ranges3__45__cpo4cendE:
	.zero		1
	.type		_ZN34_INTERNAL_cab192a3_4_k_cu_1bfc1b364cuda3std3__420unreachable_sentinelE,@object
	.size		_ZN34_INTERNAL_cab192a3_4_k_cu_1bfc1b364cuda3std3__420unreachable_sentinelE,(_ZN34_INTERNAL_cab192a3_4_k_cu_1bfc1b364cuda3std6ranges3__45__cpo5ssizeE - _ZN34_INTERNAL_cab192a3_4_k_cu_1bfc1b364cuda3std3__420unreachable_sentinelE)
_ZN34_INTERNAL_cab192a3_4_k_cu_1bfc1b364cuda3std3__420unreachable_sentinelE:
	.zero		1
	.type		_ZN34_INTERNAL_cab192a3_4_k_cu_1bfc1b364cuda3std6ranges3__45__cpo5ssizeE,@object
	.size		_ZN34_INTERNAL_cab192a3_4_k_cu_1bfc1b364cuda3std6ranges3__45__cpo5ssizeE,(_ZN34_INTERNAL_cab192a3_4_k_cu_1bfc1b366thrust24THRUST_300001_SM_1000_NS12placeholders2_8E - _ZN34_INTERNAL_cab192a3_4_k_cu_1bfc1b364cuda3std6ranges3__45__cpo5ssizeE)
_ZN34_INTERNAL_cab192a3_4_k_cu_1bfc1b364cuda3std6ranges3__45__cpo5ssizeE:
	.zero		1
	.type		_ZN34_INTERNAL_cab192a3_4_k_cu_1bfc1b366thrust24THRUST_300001_SM_1000_NS12placeholders2_8E,@object
	.size		_ZN34_INTERNAL_cab192a3_4_k_cu_1bfc1b366thrust24THRUST_300001_SM_1000_NS12placeholders2_8E,(_ZN34_INTERNAL_cab192a3_4_k_cu_1bfc1b364cuda3std3__45__cpo5crendE - _ZN34_INTERNAL_cab192a3_4_k_cu_1bfc1b366thrust24THRUST_300001_SM_1000_NS12placeholders2_8E)
_ZN34_INTERNAL_cab192a3_4_k_cu_1bfc1b366thrust24THRUST_300001_SM_1000_NS12placeholders2_8E:
	.zero		1
	.type		_ZN34_INTERNAL_cab192a3_4_k_cu_1bfc1b364cuda3std3__45__cpo5crendE,@object
	.size		_ZN34_INTERNAL_cab192a3_4_k_cu_1bfc1b364cuda3std3__45__cpo5crendE,(_ZN34_INTERNAL_cab192a3_4_k_cu_1bfc1b364cuda3std6ranges3__45__cpo4prevE - _ZN34_INTERNAL_cab192a3_4_k_cu_1bfc1b364cuda3std3__45__cpo5crendE)
_ZN34_INTERNAL_cab192a3_4_k_cu_1bfc1b364cuda3std3__45__cpo5crendE:
	.zero		1
	.type		_ZN34_INTERNAL_cab192a3_4_k_cu_1bfc1b364cuda3std6ranges3__45__cpo4prevE,@object
	.size		_ZN34_INTERNAL_cab192a3_4_k_cu_1bfc1b364cuda3std6ranges3__45__cpo4prevE,(_ZN34_INTERNAL_cab192a3_4_k_cu_1bfc1b364cuda3std6ranges3__45__cpo9iter_moveE - _ZN34_INTERNAL_cab192a3_4_k_cu_1bfc1b364cuda3std6ranges3__45__cpo4prevE)
_ZN34_INTERNAL_cab192a3_4_k_cu_1bfc1b364cuda3std6ranges3__45__cpo4prevE:
	.zero		1
	.type		_ZN34_INTERNAL_cab192a3_4_k_cu_1bfc1b364cuda3std6ranges3__45__cpo9iter_moveE,@object
	.size		_ZN34_INTERNAL_cab192a3_4_k_cu_1bfc1b364cuda3std6ranges3__45__cpo9iter_moveE,(_ZN34_INTERNAL_cab192a3_4_k_cu_1bfc1b366thrust24THRUST_300001_SM_1000_NS6system6detail10sequential3seqE - _ZN34_INTERNAL_cab192a3_4_k_cu_1bfc1b364cuda3std6ranges3__45__cpo9iter_moveE)
_ZN34_INTERNAL_cab192a3_4_k_cu_1bfc1b364cuda3std6ranges3__45__cpo9iter_moveE:
	.zero		1
	.type		_ZN34_INTERNAL_cab192a3_4_k_cu_1bfc1b366thrust24THRUST_300001_SM_1000_NS6system6detail10sequential3seqE,@object
	.size		_ZN34_INTERNAL_cab192a3_4_k_cu_1bfc1b366thrust24THRUST_300001_SM_1000_NS6system6detail10sequential3seqE,(.L_31 - _ZN34_INTERNAL_cab192a3_4_k_cu_1bfc1b366thrust24THRUST_300001_SM_1000_NS6system6detail10sequential3seqE)
_ZN34_INTERNAL_cab192a3_4_k_cu_1bfc1b366thrust24THRUST_300001_SM_1000_NS6system6detail10sequential3seqE:
	.zero		1
.L_31:


//--------------------- .nv.constant0._ZN3cub18CUB_300001_SM_10006detail9transform16transform_kernelINS2_10policy_hubILb1EN4cuda3std3__45tupleIJN6thrust24THRUST_300001_SM_1000_NS6detail15normal_iteratorINSA_10device_ptrIfEEEESF_EEEE10policy1000El13saxpy_functorSF_JPfSK_EEEvT0_iT1_T2_DpNS2_10kernel_argIT3_EE --------------------------
	.section	.nv.constant0._ZN3cub18CUB_300001_SM_10006detail9transform16transform_kernelINS2_10policy_hubILb1EN4cuda3std3__45tupleIJN6thrust24THRUST_300001_SM_1000_NS6detail15normal_iteratorINSA_10device_ptrIfEEEESF_EEEE10policy1000El13saxpy_functorSF_JPfSK_EEEvT0_iT1_T2_DpNS2_10kernel_argIT3_EE,"a",@progbits
	.sectionflags	@""
	.align	4
.nv.constant0._ZN3cub18CUB_300001_SM_10006detail9transform16transform_kernelINS2_10policy_hubILb1EN4cuda3std3__45tupleIJN6thrust24THRUST_300001_SM_1000_NS6detail15normal_iteratorINSA_10device_ptrIfEEEESF_EEEE10policy1000El13saxpy_functorSF_JPfSK_EEEvT0_iT1_T2_DpNS2_10kernel_argIT3_EE:
	.zero		952


//--------------------- .nv.constant0._ZN3cub18CUB_300001_SM_10006detail9transform16transform_kernelINS2_10policy_hubILb1EN4cuda3std3__45tupleIJN6thrust24THRUST_300001_SM_1000_NS6detail15normal_iteratorINSA_10device_ptrIfEEEESF_EEEE10policy1000Ei13saxpy_functorSF_JPfSK_EEEvT0_iT1_T2_DpNS2_10kernel_argIT3_EE --------------------------
	.section	.nv.constant0._ZN3cub18CUB_300001_SM_10006detail9transform16transform_kernelINS2_10policy_hubILb1EN4cuda3std3__45tupleIJN6thrust24THRUST_300001_SM_1000_NS6detail15normal_iteratorINSA_10device_ptrIfEEEESF_EEEE10policy1000Ei13saxpy_functorSF_JPfSK_EEEvT0_iT1_T2_DpNS2_10kernel_argIT3_EE,"a",@progbits
	.sectionflags	@""
	.align	4
.nv.constant0._ZN3cub18CUB_300001_SM_10006detail9transform16transform_kernelINS2_10policy_hubILb1EN4cuda3std3__45tupleIJN6thrust24THRUST_300001_SM_1000_NS6detail15normal_iteratorINSA_10device_ptrIfEEEESF_EEEE10policy1000Ei13saxpy_functorSF_JPfSK_EEEvT0_iT1_T2_DpNS2_10kernel_argIT3_EE:
	.zero		952


//--------------------- .nv.constant0._ZN3cub18CUB_300001_SM_10006detail11EmptyKernelIvEEvv --------------------------
	.section	.nv.constant0._ZN3cub18CUB_300001_SM_10006detail11EmptyKernelIvEEvv,"a",@progbits
	.sectionflags	@""
	.align	4
.nv.constant0._ZN3cub18CUB_300001_SM_10006detail11EmptyKernelIvEEvv:
	.zero		896


//--------------------- .nv.constant0._Z6gSaxpyfPfS_ --------------------------
	.section	.nv.constant0._Z6gSaxpyfPfS_,"a",@progbits
	.sectionflags	@""
	.align	4
.nv.constant0._Z6gSaxpyfPfS_:
	.zero		920


//--------------------- SYMBOLS --------------------------

	.type		.nv.reservedSmem.offset0,@object
	.size		.nv.reservedSmem.offset0,0x4
